//
// Generated by NVIDIA NVVM Compiler
//
// Compiler Build ID: CL-36424714
// Cuda compilation tools, release 13.0, V13.0.88
// Based on NVVM 20.0.0
//

.version 9.0
.target sm_100
.address_size 64

	// .globl	_Z8WaoCycle10boundariesiPfP6jointsf
.extern .func  (.param .b32 func_retval0) vprintf
(
	.param .b64 vprintf_param_0,
	.param .b64 vprintf_param_1
)
;
.global .align 4 .b8 precalc_xorwow_matrix[102400];
.global .align 4 .b8 precalc_xorwow_offset_matrix[102400];
.global .align 4 .b8 mrg32k3aM1[2304];
.global .align 4 .b8 mrg32k3aM2[2304];
.global .align 4 .b8 mrg32k3aM1SubSeq[2016];
.global .align 4 .b8 mrg32k3aM2SubSeq[2016];
.global .align 4 .b8 mrg32k3aM1Seq[2304];
.global .align 4 .b8 mrg32k3aM2Seq[2304];
.const .align 8 .b8 __cr_lgamma_table[72];
.global .align 1 .b8 _ZN34_INTERNAL_d88ba110_4_k_cu_0fce2d584cuda3std3__45__cpo5beginE[1];
.global .align 1 .b8 _ZN34_INTERNAL_d88ba110_4_k_cu_0fce2d584cuda3std3__45__cpo3endE[1];
.global .align 1 .b8 _ZN34_INTERNAL_d88ba110_4_k_cu_0fce2d584cuda3std3__45__cpo6cbeginE[1];
.global .align 1 .b8 _ZN34_INTERNAL_d88ba110_4_k_cu_0fce2d584cuda3std3__45__cpo4cendE[1];
.global .align 1 .b8 _ZN34_INTERNAL_d88ba110_4_k_cu_0fce2d584cuda3std3__45__cpo6rbeginE[1];
.global .align 1 .b8 _ZN34_INTERNAL_d88ba110_4_k_cu_0fce2d584cuda3std3__45__cpo4rendE[1];
.global .align 1 .b8 _ZN34_INTERNAL_d88ba110_4_k_cu_0fce2d584cuda3std3__45__cpo7crbeginE[1];
.global .align 1 .b8 _ZN34_INTERNAL_d88ba110_4_k_cu_0fce2d584cuda3std3__45__cpo5crendE[1];
.global .align 1 .b8 _ZN34_INTERNAL_d88ba110_4_k_cu_0fce2d584cuda3std3__436_GLOBAL__N__d88ba110_4_k_cu_0fce2d586ignoreE[1];
.global .align 1 .b8 _ZN34_INTERNAL_d88ba110_4_k_cu_0fce2d584cuda3std3__419piecewise_constructE[1];
.global .align 1 .b8 _ZN34_INTERNAL_d88ba110_4_k_cu_0fce2d584cuda3std3__48in_placeE[1];
.global .align 1 .b8 _ZN34_INTERNAL_d88ba110_4_k_cu_0fce2d584cuda3std3__420unreachable_sentinelE[1];
.global .align 1 .b8 _ZN34_INTERNAL_d88ba110_4_k_cu_0fce2d584cuda3std3__47nulloptE[1];
.global .align 1 .b8 _ZN34_INTERNAL_d88ba110_4_k_cu_0fce2d584cuda3std3__48unexpectE[1];
.global .align 1 .b8 _ZN34_INTERNAL_d88ba110_4_k_cu_0fce2d584cuda3std6ranges3__45__cpo4swapE[1];
.global .align 1 .b8 _ZN34_INTERNAL_d88ba110_4_k_cu_0fce2d584cuda3std6ranges3__45__cpo9iter_moveE[1];
.global .align 1 .b8 _ZN34_INTERNAL_d88ba110_4_k_cu_0fce2d584cuda3std6ranges3__45__cpo5beginE[1];
.global .align 1 .b8 _ZN34_INTERNAL_d88ba110_4_k_cu_0fce2d584cuda3std6ranges3__45__cpo3endE[1];
.global .align 1 .b8 _ZN34_INTERNAL_d88ba110_4_k_cu_0fce2d584cuda3std6ranges3__45__cpo6cbeginE[1];
.global .align 1 .b8 _ZN34_INTERNAL_d88ba110_4_k_cu_0fce2d584cuda3std6ranges3__45__cpo4cendE[1];
.global .align 1 .b8 _ZN34_INTERNAL_d88ba110_4_k_cu_0fce2d584cuda3std6ranges3__45__cpo7advanceE[1];
.global .align 1 .b8 _ZN34_INTERNAL_d88ba110_4_k_cu_0fce2d584cuda3std6ranges3__45__cpo9iter_swapE[1];
.global .align 1 .b8 _ZN34_INTERNAL_d88ba110_4_k_cu_0fce2d584cuda3std6ranges3__45__cpo4nextE[1];
.global .align 1 .b8 _ZN34_INTERNAL_d88ba110_4_k_cu_0fce2d584cuda3std6ranges3__45__cpo4prevE[1];
.global .align 1 .b8 _ZN34_INTERNAL_d88ba110_4_k_cu_0fce2d584cuda3std6ranges3__45__cpo4dataE[1];
.global .align 1 .b8 _ZN34_INTERNAL_d88ba110_4_k_cu_0fce2d584cuda3std6ranges3__45__cpo5cdataE[1];
.global .align 1 .b8 _ZN34_INTERNAL_d88ba110_4_k_cu_0fce2d584cuda3std6ranges3__45__cpo4sizeE[1];
.global .align 1 .b8 _ZN34_INTERNAL_d88ba110_4_k_cu_0fce2d584cuda3std6ranges3__45__cpo5ssizeE[1];
.global .align 1 .b8 _ZN34_INTERNAL_d88ba110_4_k_cu_0fce2d584cuda3std6ranges3__45__cpo8distanceE[1];
.global .align 1 .b8 _ZN34_INTERNAL_d88ba110_4_k_cu_0fce2d586thrust24THRUST_300001_SM_1000_NS8cuda_cub3parE[1];
.global .align 1 .b8 _ZN34_INTERNAL_d88ba110_4_k_cu_0fce2d586thrust24THRUST_300001_SM_1000_NS8cuda_cub10par_nosyncE[1];
.global .align 1 .b8 _ZN34_INTERNAL_d88ba110_4_k_cu_0fce2d586thrust24THRUST_300001_SM_1000_NS6system6detail10sequential3seqE[1];
.global .align 1 .b8 _ZN34_INTERNAL_d88ba110_4_k_cu_0fce2d586thrust24THRUST_300001_SM_1000_NS12placeholders2_1E[1];
.global .align 1 .b8 _ZN34_INTERNAL_d88ba110_4_k_cu_0fce2d586thrust24THRUST_300001_SM_1000_NS12placeholders2_2E[1];
.global .align 1 .b8 _ZN34_INTERNAL_d88ba110_4_k_cu_0fce2d586thrust24THRUST_300001_SM_1000_NS12placeholders2_3E[1];
.global .align 1 .b8 _ZN34_INTERNAL_d88ba110_4_k_cu_0fce2d586thrust24THRUST_300001_SM_1000_NS12placeholders2_4E[1];
.global .align 1 .b8 _ZN34_INTERNAL_d88ba110_4_k_cu_0fce2d586thrust24THRUST_300001_SM_1000_NS12placeholders2_5E[1];
.global .align 1 .b8 _ZN34_INTERNAL_d88ba110_4_k_cu_0fce2d586thrust24THRUST_300001_SM_1000_NS12placeholders2_6E[1];
.global .align 1 .b8 _ZN34_INTERNAL_d88ba110_4_k_cu_0fce2d586thrust24THRUST_300001_SM_1000_NS12placeholders2_7E[1];
.global .align 1 .b8 _ZN34_INTERNAL_d88ba110_4_k_cu_0fce2d586thrust24THRUST_300001_SM_1000_NS12placeholders2_8E[1];
.global .align 1 .b8 _ZN34_INTERNAL_d88ba110_4_k_cu_0fce2d586thrust24THRUST_300001_SM_1000_NS12placeholders2_9E[1];
.global .align 1 .b8 _ZN34_INTERNAL_d88ba110_4_k_cu_0fce2d586thrust24THRUST_300001_SM_1000_NS12placeholders3_10E[1];
.global .align 1 .b8 _ZN34_INTERNAL_d88ba110_4_k_cu_0fce2d586thrust24THRUST_300001_SM_1000_NS3seqE[1];
.extern .shared .align 16 .b8 shmem[];
.global .align 1 .b8 $str[18] = {98, 101, 115, 116, 32, 115, 99, 111, 114, 101, 32, 58, 32, 37, 102, 32, 10};

.visible .entry _Z8WaoCycle10boundariesiPfP6jointsf(
	.param .align 4 .b8 _Z8WaoCycle10boundariesiPfP6jointsf_param_0[48],
	.param .u32 _Z8WaoCycle10boundariesiPfP6jointsf_param_1,
	.param .u64 .ptr .align 1 _Z8WaoCycle10boundariesiPfP6jointsf_param_2,
	.param .u64 .ptr .align 1 _Z8WaoCycle10boundariesiPfP6jointsf_param_3,
	.param .f32 _Z8WaoCycle10boundariesiPfP6jointsf_param_4
)
{
	.local .align 8 .b8 	__local_depot0[56];
	.reg .b64 	%SP;
	.reg .b64 	%SPL;
	.reg .pred 	%p<128>;
	.reg .b32 	%r<1572>;
	.reg .b32 	%f<195>;
	.reg .b64 	%rd<33>;
	.reg .b64 	%fd<2>;

	mov.u64 	%SPL, __local_depot0;
	cvta.local.u64 	%SP, %SPL;
	ld.param.f32 	%f25, [_Z8WaoCycle10boundariesiPfP6jointsf_param_0+44];
	ld.param.f32 	%f24, [_Z8WaoCycle10boundariesiPfP6jointsf_param_0+40];
	ld.param.f32 	%f23, [_Z8WaoCycle10boundariesiPfP6jointsf_param_0+36];
	ld.param.f32 	%f22, [_Z8WaoCycle10boundariesiPfP6jointsf_param_0+32];
	ld.param.f32 	%f21, [_Z8WaoCycle10boundariesiPfP6jointsf_param_0+28];
	ld.param.f32 	%f20, [_Z8WaoCycle10boundariesiPfP6jointsf_param_0+24];
	ld.param.f32 	%f19, [_Z8WaoCycle10boundariesiPfP6jointsf_param_0+20];
	ld.param.f32 	%f18, [_Z8WaoCycle10boundariesiPfP6jointsf_param_0+16];
	ld.param.f32 	%f17, [_Z8WaoCycle10boundariesiPfP6jointsf_param_0+12];
	ld.param.f32 	%f16, [_Z8WaoCycle10boundariesiPfP6jointsf_param_0+8];
	ld.param.f32 	%f15, [_Z8WaoCycle10boundariesiPfP6jointsf_param_0+4];
	ld.param.f32 	%f14, [_Z8WaoCycle10boundariesiPfP6jointsf_param_0];
	ld.param.u32 	%r646, [_Z8WaoCycle10boundariesiPfP6jointsf_param_1];
	ld.param.u64 	%rd15, [_Z8WaoCycle10boundariesiPfP6jointsf_param_2];
	ld.param.u64 	%rd13, [_Z8WaoCycle10boundariesiPfP6jointsf_param_3];
	ld.param.f32 	%f26, [_Z8WaoCycle10boundariesiPfP6jointsf_param_4];
	cvta.to.global.u64 	%rd1, %rd15;
	add.u64 	%rd2, %SPL, 0;
	// begin inline asm
	mov.u64 	%rd14, %clock64;
	// end inline asm
	mov.u32 	%r1, %tid.x;
	cvt.u32.u64 	%r647, %rd14;
	xor.b32  	%r648, %r647, -1429050551;
	mul.lo.s32 	%r649, %r648, 1099087573;
	{ .reg .b32 tmp; mov.b64 {tmp, %r650}, %rd14; }
	xor.b32  	%r651, %r650, -136515619;
	mul.lo.s32 	%r652, %r651, -1703105765;
	add.s32 	%r653, %r649, %r652;
	add.s32 	%r2, %r653, 6615241;
	add.s32 	%r1250, %r649, 123456789;
	st.local.v2.u32 	[%rd2], {%r2, %r1250};
	xor.b32  	%r1249, %r649, 362436069;
	add.s32 	%r1248, %r652, 521288629;
	st.local.v2.u32 	[%rd2+8], {%r1249, %r1248};
	xor.b32  	%r1251, %r652, 88675123;
	add.s32 	%r1252, %r649, 5783321;
	st.local.v2.u32 	[%rd2+16], {%r1251, %r1252};
	setp.eq.s32 	%p1, %r1, 0;
	@%p1 bra 	$L__BB0_115;
	cvt.u64.u32 	%rd32, %r1;
	mov.b32 	%r1235, 0;
$L__BB0_2:
	mov.u64 	%rd4, %rd32;
	and.b64  	%rd5, %rd4, 3;
	setp.eq.s64 	%p2, %rd5, 0;
	@%p2 bra 	$L__BB0_114;
	mul.wide.u32 	%rd17, %r1235, 3200;
	mov.u64 	%rd18, precalc_xorwow_matrix;
	add.s64 	%rd6, %rd18, %rd17;
	mov.b32 	%r1248, 0;
	mov.u32 	%r1249, %r1248;
	mov.u32 	%r1250, %r1248;
	mov.u32 	%r1251, %r1248;
	mov.u32 	%r1252, %r1248;
	mov.u32 	%r1241, %r1248;
$L__BB0_4:
	mul.wide.u32 	%rd19, %r1241, 4;
	add.s64 	%rd20, %rd2, %rd19;
	ld.local.u32 	%r20, [%rd20+4];
	shl.b32 	%r21, %r1241, 5;
	mov.b32 	%r1247, 0;
$L__BB0_5:
	.pragma "nounroll";
	shr.u32 	%r657, %r20, %r1247;
	and.b32  	%r658, %r657, 1;
	setp.eq.b32 	%p3, %r658, 1;
	not.pred 	%p4, %p3;
	add.s32 	%r659, %r21, %r1247;
	mul.lo.s32 	%r660, %r659, 5;
	mul.wide.u32 	%rd21, %r660, 4;
	add.s64 	%rd7, %rd6, %rd21;
	@%p4 bra 	$L__BB0_7;
	ld.global.u32 	%r661, [%rd7];
	xor.b32  	%r1250, %r1250, %r661;
	ld.global.u32 	%r662, [%rd7+4];
	xor.b32  	%r1249, %r1249, %r662;
	ld.global.u32 	%r663, [%rd7+8];
	xor.b32  	%r1248, %r1248, %r663;
	ld.global.u32 	%r664, [%rd7+12];
	xor.b32  	%r1251, %r1251, %r664;
	ld.global.u32 	%r665, [%rd7+16];
	xor.b32  	%r1252, %r1252, %r665;
$L__BB0_7:
	and.b32  	%r667, %r657, 2;
	setp.eq.s32 	%p5, %r667, 0;
	@%p5 bra 	$L__BB0_9;
	ld.global.u32 	%r668, [%rd7+20];
	xor.b32  	%r1250, %r1250, %r668;
	ld.global.u32 	%r669, [%rd7+24];
	xor.b32  	%r1249, %r1249, %r669;
	ld.global.u32 	%r670, [%rd7+28];
	xor.b32  	%r1248, %r1248, %r670;
	ld.global.u32 	%r671, [%rd7+32];
	xor.b32  	%r1251, %r1251, %r671;
	ld.global.u32 	%r672, [%rd7+36];
	xor.b32  	%r1252, %r1252, %r672;
$L__BB0_9:
	and.b32  	%r674, %r657, 4;
	setp.eq.s32 	%p6, %r674, 0;
	@%p6 bra 	$L__BB0_11;
	ld.global.u32 	%r675, [%rd7+40];
	xor.b32  	%r1250, %r1250, %r675;
	ld.global.u32 	%r676, [%rd7+44];
	xor.b32  	%r1249, %r1249, %r676;
	ld.global.u32 	%r677, [%rd7+48];
	xor.b32  	%r1248, %r1248, %r677;
	ld.global.u32 	%r678, [%rd7+52];
	xor.b32  	%r1251, %r1251, %r678;
	ld.global.u32 	%r679, [%rd7+56];
	xor.b32  	%r1252, %r1252, %r679;
$L__BB0_11:
	and.b32  	%r681, %r657, 8;
	setp.eq.s32 	%p7, %r681, 0;
	@%p7 bra 	$L__BB0_13;
	ld.global.u32 	%r682, [%rd7+60];
	xor.b32  	%r1250, %r1250, %r682;
	ld.global.u32 	%r683, [%rd7+64];
	xor.b32  	%r1249, %r1249, %r683;
	ld.global.u32 	%r684, [%rd7+68];
	xor.b32  	%r1248, %r1248, %r684;
	ld.global.u32 	%r685, [%rd7+72];
	xor.b32  	%r1251, %r1251, %r685;
	ld.global.u32 	%r686, [%rd7+76];
	xor.b32  	%r1252, %r1252, %r686;
$L__BB0_13:
	and.b32  	%r688, %r657, 16;
	setp.eq.s32 	%p8, %r688, 0;
	@%p8 bra 	$L__BB0_15;
	ld.global.u32 	%r689, [%rd7+80];
	xor.b32  	%r1250, %r1250, %r689;
	ld.global.u32 	%r690, [%rd7+84];
	xor.b32  	%r1249, %r1249, %r690;
	ld.global.u32 	%r691, [%rd7+88];
	xor.b32  	%r1248, %r1248, %r691;
	ld.global.u32 	%r692, [%rd7+92];
	xor.b32  	%r1251, %r1251, %r692;
	ld.global.u32 	%r693, [%rd7+96];
	xor.b32  	%r1252, %r1252, %r693;
$L__BB0_15:
	and.b32  	%r695, %r657, 32;
	setp.eq.s32 	%p9, %r695, 0;
	@%p9 bra 	$L__BB0_17;
	ld.global.u32 	%r696, [%rd7+100];
	xor.b32  	%r1250, %r1250, %r696;
	ld.global.u32 	%r697, [%rd7+104];
	xor.b32  	%r1249, %r1249, %r697;
	ld.global.u32 	%r698, [%rd7+108];
	xor.b32  	%r1248, %r1248, %r698;
	ld.global.u32 	%r699, [%rd7+112];
	xor.b32  	%r1251, %r1251, %r699;
	ld.global.u32 	%r700, [%rd7+116];
	xor.b32  	%r1252, %r1252, %r700;
$L__BB0_17:
	and.b32  	%r702, %r657, 64;
	setp.eq.s32 	%p10, %r702, 0;
	@%p10 bra 	$L__BB0_19;
	ld.global.u32 	%r703, [%rd7+120];
	xor.b32  	%r1250, %r1250, %r703;
	ld.global.u32 	%r704, [%rd7+124];
	xor.b32  	%r1249, %r1249, %r704;
	ld.global.u32 	%r705, [%rd7+128];
	xor.b32  	%r1248, %r1248, %r705;
	ld.global.u32 	%r706, [%rd7+132];
	xor.b32  	%r1251, %r1251, %r706;
	ld.global.u32 	%r707, [%rd7+136];
	xor.b32  	%r1252, %r1252, %r707;
$L__BB0_19:
	and.b32  	%r709, %r657, 128;
	setp.eq.s32 	%p11, %r709, 0;
	@%p11 bra 	$L__BB0_21;
	ld.global.u32 	%r710, [%rd7+140];
	xor.b32  	%r1250, %r1250, %r710;
	ld.global.u32 	%r711, [%rd7+144];
	xor.b32  	%r1249, %r1249, %r711;
	ld.global.u32 	%r712, [%rd7+148];
	xor.b32  	%r1248, %r1248, %r712;
	ld.global.u32 	%r713, [%rd7+152];
	xor.b32  	%r1251, %r1251, %r713;
	ld.global.u32 	%r714, [%rd7+156];
	xor.b32  	%r1252, %r1252, %r714;
$L__BB0_21:
	and.b32  	%r716, %r657, 256;
	setp.eq.s32 	%p12, %r716, 0;
	@%p12 bra 	$L__BB0_23;
	ld.global.u32 	%r717, [%rd7+160];
	xor.b32  	%r1250, %r1250, %r717;
	ld.global.u32 	%r718, [%rd7+164];
	xor.b32  	%r1249, %r1249, %r718;
	ld.global.u32 	%r719, [%rd7+168];
	xor.b32  	%r1248, %r1248, %r719;
	ld.global.u32 	%r720, [%rd7+172];
	xor.b32  	%r1251, %r1251, %r720;
	ld.global.u32 	%r721, [%rd7+176];
	xor.b32  	%r1252, %r1252, %r721;
$L__BB0_23:
	and.b32  	%r723, %r657, 512;
	setp.eq.s32 	%p13, %r723, 0;
	@%p13 bra 	$L__BB0_25;
	ld.global.u32 	%r724, [%rd7+180];
	xor.b32  	%r1250, %r1250, %r724;
	ld.global.u32 	%r725, [%rd7+184];
	xor.b32  	%r1249, %r1249, %r725;
	ld.global.u32 	%r726, [%rd7+188];
	xor.b32  	%r1248, %r1248, %r726;
	ld.global.u32 	%r727, [%rd7+192];
	xor.b32  	%r1251, %r1251, %r727;
	ld.global.u32 	%r728, [%rd7+196];
	xor.b32  	%r1252, %r1252, %r728;
$L__BB0_25:
	and.b32  	%r730, %r657, 1024;
	setp.eq.s32 	%p14, %r730, 0;
	@%p14 bra 	$L__BB0_27;
	ld.global.u32 	%r731, [%rd7+200];
	xor.b32  	%r1250, %r1250, %r731;
	ld.global.u32 	%r732, [%rd7+204];
	xor.b32  	%r1249, %r1249, %r732;
	ld.global.u32 	%r733, [%rd7+208];
	xor.b32  	%r1248, %r1248, %r733;
	ld.global.u32 	%r734, [%rd7+212];
	xor.b32  	%r1251, %r1251, %r734;
	ld.global.u32 	%r735, [%rd7+216];
	xor.b32  	%r1252, %r1252, %r735;
$L__BB0_27:
	and.b32  	%r737, %r657, 2048;
	setp.eq.s32 	%p15, %r737, 0;
	@%p15 bra 	$L__BB0_29;
	ld.global.u32 	%r738, [%rd7+220];
	xor.b32  	%r1250, %r1250, %r738;
	ld.global.u32 	%r739, [%rd7+224];
	xor.b32  	%r1249, %r1249, %r739;
	ld.global.u32 	%r740, [%rd7+228];
	xor.b32  	%r1248, %r1248, %r740;
	ld.global.u32 	%r741, [%rd7+232];
	xor.b32  	%r1251, %r1251, %r741;
	ld.global.u32 	%r742, [%rd7+236];
	xor.b32  	%r1252, %r1252, %r742;
$L__BB0_29:
	and.b32  	%r744, %r657, 4096;
	setp.eq.s32 	%p16, %r744, 0;
	@%p16 bra 	$L__BB0_31;
	ld.global.u32 	%r745, [%rd7+240];
	xor.b32  	%r1250, %r1250, %r745;
	ld.global.u32 	%r746, [%rd7+244];
	xor.b32  	%r1249, %r1249, %r746;
	ld.global.u32 	%r747, [%rd7+248];
	xor.b32  	%r1248, %r1248, %r747;
	ld.global.u32 	%r748, [%rd7+252];
	xor.b32  	%r1251, %r1251, %r748;
	ld.global.u32 	%r749, [%rd7+256];
	xor.b32  	%r1252, %r1252, %r749;
$L__BB0_31:
	and.b32  	%r751, %r657, 8192;
	setp.eq.s32 	%p17, %r751, 0;
	@%p17 bra 	$L__BB0_33;
	ld.global.u32 	%r752, [%rd7+260];
	xor.b32  	%r1250, %r1250, %r752;
	ld.global.u32 	%r753, [%rd7+264];
	xor.b32  	%r1249, %r1249, %r753;
	ld.global.u32 	%r754, [%rd7+268];
	xor.b32  	%r1248, %r1248, %r754;
	ld.global.u32 	%r755, [%rd7+272];
	xor.b32  	%r1251, %r1251, %r755;
	ld.global.u32 	%r756, [%rd7+276];
	xor.b32  	%r1252, %r1252, %r756;
$L__BB0_33:
	and.b32  	%r758, %r657, 16384;
	setp.eq.s32 	%p18, %r758, 0;
	@%p18 bra 	$L__BB0_35;
	ld.global.u32 	%r759, [%rd7+280];
	xor.b32  	%r1250, %r1250, %r759;
	ld.global.u32 	%r760, [%rd7+284];
	xor.b32  	%r1249, %r1249, %r760;
	ld.global.u32 	%r761, [%rd7+288];
	xor.b32  	%r1248, %r1248, %r761;
	ld.global.u32 	%r762, [%rd7+292];
	xor.b32  	%r1251, %r1251, %r762;
	ld.global.u32 	%r763, [%rd7+296];
	xor.b32  	%r1252, %r1252, %r763;
$L__BB0_35:
	and.b32  	%r765, %r657, 32768;
	setp.eq.s32 	%p19, %r765, 0;
	@%p19 bra 	$L__BB0_37;
	ld.global.u32 	%r766, [%rd7+300];
	xor.b32  	%r1250, %r1250, %r766;
	ld.global.u32 	%r767, [%rd7+304];
	xor.b32  	%r1249, %r1249, %r767;
	ld.global.u32 	%r768, [%rd7+308];
	xor.b32  	%r1248, %r1248, %r768;
	ld.global.u32 	%r769, [%rd7+312];
	xor.b32  	%r1251, %r1251, %r769;
	ld.global.u32 	%r770, [%rd7+316];
	xor.b32  	%r1252, %r1252, %r770;
$L__BB0_37:
	add.s32 	%r1247, %r1247, 16;
	setp.ne.s32 	%p20, %r1247, 32;
	@%p20 bra 	$L__BB0_5;
	mad.lo.s32 	%r771, %r1241, -31, %r21;
	add.s32 	%r1241, %r771, 1;
	setp.ne.s32 	%p21, %r1241, 5;
	@%p21 bra 	$L__BB0_4;
	st.local.u32 	[%rd2+4], %r1250;
	st.local.v2.u32 	[%rd2+8], {%r1249, %r1248};
	st.local.v2.u32 	[%rd2+16], {%r1251, %r1252};
	setp.eq.s64 	%p22, %rd5, 1;
	@%p22 bra 	$L__BB0_114;
	mov.b32 	%r1248, 0;
	mov.u32 	%r1249, %r1248;
	mov.u32 	%r1250, %r1248;
	mov.u32 	%r1251, %r1248;
	mov.u32 	%r1252, %r1248;
	mov.u32 	%r1333, %r1248;
$L__BB0_41:
	mul.wide.u32 	%rd22, %r1333, 4;
	add.s64 	%rd23, %rd2, %rd22;
	ld.local.u32 	%r196, [%rd23+4];
	shl.b32 	%r197, %r1333, 5;
	mov.b32 	%r1339, 0;
$L__BB0_42:
	.pragma "nounroll";
	shr.u32 	%r774, %r196, %r1339;
	and.b32  	%r775, %r774, 1;
	setp.eq.b32 	%p23, %r775, 1;
	not.pred 	%p24, %p23;
	add.s32 	%r776, %r197, %r1339;
	mul.lo.s32 	%r777, %r776, 5;
	mul.wide.u32 	%rd24, %r777, 4;
	add.s64 	%rd8, %rd6, %rd24;
	@%p24 bra 	$L__BB0_44;
	ld.global.u32 	%r778, [%rd8];
	xor.b32  	%r1250, %r1250, %r778;
	ld.global.u32 	%r779, [%rd8+4];
	xor.b32  	%r1249, %r1249, %r779;
	ld.global.u32 	%r780, [%rd8+8];
	xor.b32  	%r1248, %r1248, %r780;
	ld.global.u32 	%r781, [%rd8+12];
	xor.b32  	%r1251, %r1251, %r781;
	ld.global.u32 	%r782, [%rd8+16];
	xor.b32  	%r1252, %r1252, %r782;
$L__BB0_44:
	and.b32  	%r784, %r774, 2;
	setp.eq.s32 	%p25, %r784, 0;
	@%p25 bra 	$L__BB0_46;
	ld.global.u32 	%r785, [%rd8+20];
	xor.b32  	%r1250, %r1250, %r785;
	ld.global.u32 	%r786, [%rd8+24];
	xor.b32  	%r1249, %r1249, %r786;
	ld.global.u32 	%r787, [%rd8+28];
	xor.b32  	%r1248, %r1248, %r787;
	ld.global.u32 	%r788, [%rd8+32];
	xor.b32  	%r1251, %r1251, %r788;
	ld.global.u32 	%r789, [%rd8+36];
	xor.b32  	%r1252, %r1252, %r789;
$L__BB0_46:
	and.b32  	%r791, %r774, 4;
	setp.eq.s32 	%p26, %r791, 0;
	@%p26 bra 	$L__BB0_48;
	ld.global.u32 	%r792, [%rd8+40];
	xor.b32  	%r1250, %r1250, %r792;
	ld.global.u32 	%r793, [%rd8+44];
	xor.b32  	%r1249, %r1249, %r793;
	ld.global.u32 	%r794, [%rd8+48];
	xor.b32  	%r1248, %r1248, %r794;
	ld.global.u32 	%r795, [%rd8+52];
	xor.b32  	%r1251, %r1251, %r795;
	ld.global.u32 	%r796, [%rd8+56];
	xor.b32  	%r1252, %r1252, %r796;
$L__BB0_48:
	and.b32  	%r798, %r774, 8;
	setp.eq.s32 	%p27, %r798, 0;
	@%p27 bra 	$L__BB0_50;
	ld.global.u32 	%r799, [%rd8+60];
	xor.b32  	%r1250, %r1250, %r799;
	ld.global.u32 	%r800, [%rd8+64];
	xor.b32  	%r1249, %r1249, %r800;
	ld.global.u32 	%r801, [%rd8+68];
	xor.b32  	%r1248, %r1248, %r801;
	ld.global.u32 	%r802, [%rd8+72];
	xor.b32  	%r1251, %r1251, %r802;
	ld.global.u32 	%r803, [%rd8+76];
	xor.b32  	%r1252, %r1252, %r803;
$L__BB0_50:
	and.b32  	%r805, %r774, 16;
	setp.eq.s32 	%p28, %r805, 0;
	@%p28 bra 	$L__BB0_52;
	ld.global.u32 	%r806, [%rd8+80];
	xor.b32  	%r1250, %r1250, %r806;
	ld.global.u32 	%r807, [%rd8+84];
	xor.b32  	%r1249, %r1249, %r807;
	ld.global.u32 	%r808, [%rd8+88];
	xor.b32  	%r1248, %r1248, %r808;
	ld.global.u32 	%r809, [%rd8+92];
	xor.b32  	%r1251, %r1251, %r809;
	ld.global.u32 	%r810, [%rd8+96];
	xor.b32  	%r1252, %r1252, %r810;
$L__BB0_52:
	and.b32  	%r812, %r774, 32;
	setp.eq.s32 	%p29, %r812, 0;
	@%p29 bra 	$L__BB0_54;
	ld.global.u32 	%r813, [%rd8+100];
	xor.b32  	%r1250, %r1250, %r813;
	ld.global.u32 	%r814, [%rd8+104];
	xor.b32  	%r1249, %r1249, %r814;
	ld.global.u32 	%r815, [%rd8+108];
	xor.b32  	%r1248, %r1248, %r815;
	ld.global.u32 	%r816, [%rd8+112];
	xor.b32  	%r1251, %r1251, %r816;
	ld.global.u32 	%r817, [%rd8+116];
	xor.b32  	%r1252, %r1252, %r817;
$L__BB0_54:
	and.b32  	%r819, %r774, 64;
	setp.eq.s32 	%p30, %r819, 0;
	@%p30 bra 	$L__BB0_56;
	ld.global.u32 	%r820, [%rd8+120];
	xor.b32  	%r1250, %r1250, %r820;
	ld.global.u32 	%r821, [%rd8+124];
	xor.b32  	%r1249, %r1249, %r821;
	ld.global.u32 	%r822, [%rd8+128];
	xor.b32  	%r1248, %r1248, %r822;
	ld.global.u32 	%r823, [%rd8+132];
	xor.b32  	%r1251, %r1251, %r823;
	ld.global.u32 	%r824, [%rd8+136];
	xor.b32  	%r1252, %r1252, %r824;
$L__BB0_56:
	and.b32  	%r826, %r774, 128;
	setp.eq.s32 	%p31, %r826, 0;
	@%p31 bra 	$L__BB0_58;
	ld.global.u32 	%r827, [%rd8+140];
	xor.b32  	%r1250, %r1250, %r827;
	ld.global.u32 	%r828, [%rd8+144];
	xor.b32  	%r1249, %r1249, %r828;
	ld.global.u32 	%r829, [%rd8+148];
	xor.b32  	%r1248, %r1248, %r829;
	ld.global.u32 	%r830, [%rd8+152];
	xor.b32  	%r1251, %r1251, %r830;
	ld.global.u32 	%r831, [%rd8+156];
	xor.b32  	%r1252, %r1252, %r831;
$L__BB0_58:
	and.b32  	%r833, %r774, 256;
	setp.eq.s32 	%p32, %r833, 0;
	@%p32 bra 	$L__BB0_60;
	ld.global.u32 	%r834, [%rd8+160];
	xor.b32  	%r1250, %r1250, %r834;
	ld.global.u32 	%r835, [%rd8+164];
	xor.b32  	%r1249, %r1249, %r835;
	ld.global.u32 	%r836, [%rd8+168];
	xor.b32  	%r1248, %r1248, %r836;
	ld.global.u32 	%r837, [%rd8+172];
	xor.b32  	%r1251, %r1251, %r837;
	ld.global.u32 	%r838, [%rd8+176];
	xor.b32  	%r1252, %r1252, %r838;
$L__BB0_60:
	and.b32  	%r840, %r774, 512;
	setp.eq.s32 	%p33, %r840, 0;
	@%p33 bra 	$L__BB0_62;
	ld.global.u32 	%r841, [%rd8+180];
	xor.b32  	%r1250, %r1250, %r841;
	ld.global.u32 	%r842, [%rd8+184];
	xor.b32  	%r1249, %r1249, %r842;
	ld.global.u32 	%r843, [%rd8+188];
	xor.b32  	%r1248, %r1248, %r843;
	ld.global.u32 	%r844, [%rd8+192];
	xor.b32  	%r1251, %r1251, %r844;
	ld.global.u32 	%r845, [%rd8+196];
	xor.b32  	%r1252, %r1252, %r845;
$L__BB0_62:
	and.b32  	%r847, %r774, 1024;
	setp.eq.s32 	%p34, %r847, 0;
	@%p34 bra 	$L__BB0_64;
	ld.global.u32 	%r848, [%rd8+200];
	xor.b32  	%r1250, %r1250, %r848;
	ld.global.u32 	%r849, [%rd8+204];
	xor.b32  	%r1249, %r1249, %r849;
	ld.global.u32 	%r850, [%rd8+208];
	xor.b32  	%r1248, %r1248, %r850;
	ld.global.u32 	%r851, [%rd8+212];
	xor.b32  	%r1251, %r1251, %r851;
	ld.global.u32 	%r852, [%rd8+216];
	xor.b32  	%r1252, %r1252, %r852;
$L__BB0_64:
	and.b32  	%r854, %r774, 2048;
	setp.eq.s32 	%p35, %r854, 0;
	@%p35 bra 	$L__BB0_66;
	ld.global.u32 	%r855, [%rd8+220];
	xor.b32  	%r1250, %r1250, %r855;
	ld.global.u32 	%r856, [%rd8+224];
	xor.b32  	%r1249, %r1249, %r856;
	ld.global.u32 	%r857, [%rd8+228];
	xor.b32  	%r1248, %r1248, %r857;
	ld.global.u32 	%r858, [%rd8+232];
	xor.b32  	%r1251, %r1251, %r858;
	ld.global.u32 	%r859, [%rd8+236];
	xor.b32  	%r1252, %r1252, %r859;
$L__BB0_66:
	and.b32  	%r861, %r774, 4096;
	setp.eq.s32 	%p36, %r861, 0;
	@%p36 bra 	$L__BB0_68;
	ld.global.u32 	%r862, [%rd8+240];
	xor.b32  	%r1250, %r1250, %r862;
	ld.global.u32 	%r863, [%rd8+244];
	xor.b32  	%r1249, %r1249, %r863;
	ld.global.u32 	%r864, [%rd8+248];
	xor.b32  	%r1248, %r1248, %r864;
	ld.global.u32 	%r865, [%rd8+252];
	xor.b32  	%r1251, %r1251, %r865;
	ld.global.u32 	%r866, [%rd8+256];
	xor.b32  	%r1252, %r1252, %r866;
$L__BB0_68:
	and.b32  	%r868, %r774, 8192;
	setp.eq.s32 	%p37, %r868, 0;
	@%p37 bra 	$L__BB0_70;
	ld.global.u32 	%r869, [%rd8+260];
	xor.b32  	%r1250, %r1250, %r869;
	ld.global.u32 	%r870, [%rd8+264];
	xor.b32  	%r1249, %r1249, %r870;
	ld.global.u32 	%r871, [%rd8+268];
	xor.b32  	%r1248, %r1248, %r871;
	ld.global.u32 	%r872, [%rd8+272];
	xor.b32  	%r1251, %r1251, %r872;
	ld.global.u32 	%r873, [%rd8+276];
	xor.b32  	%r1252, %r1252, %r873;
$L__BB0_70:
	and.b32  	%r875, %r774, 16384;
	setp.eq.s32 	%p38, %r875, 0;
	@%p38 bra 	$L__BB0_72;
	ld.global.u32 	%r876, [%rd8+280];
	xor.b32  	%r1250, %r1250, %r876;
	ld.global.u32 	%r877, [%rd8+284];
	xor.b32  	%r1249, %r1249, %r877;
	ld.global.u32 	%r878, [%rd8+288];
	xor.b32  	%r1248, %r1248, %r878;
	ld.global.u32 	%r879, [%rd8+292];
	xor.b32  	%r1251, %r1251, %r879;
	ld.global.u32 	%r880, [%rd8+296];
	xor.b32  	%r1252, %r1252, %r880;
$L__BB0_72:
	and.b32  	%r882, %r774, 32768;
	setp.eq.s32 	%p39, %r882, 0;
	@%p39 bra 	$L__BB0_74;
	ld.global.u32 	%r883, [%rd8+300];
	xor.b32  	%r1250, %r1250, %r883;
	ld.global.u32 	%r884, [%rd8+304];
	xor.b32  	%r1249, %r1249, %r884;
	ld.global.u32 	%r885, [%rd8+308];
	xor.b32  	%r1248, %r1248, %r885;
	ld.global.u32 	%r886, [%rd8+312];
	xor.b32  	%r1251, %r1251, %r886;
	ld.global.u32 	%r887, [%rd8+316];
	xor.b32  	%r1252, %r1252, %r887;
$L__BB0_74:
	add.s32 	%r1339, %r1339, 16;
	setp.ne.s32 	%p40, %r1339, 32;
	@%p40 bra 	$L__BB0_42;
	mad.lo.s32 	%r888, %r1333, -31, %r197;
	add.s32 	%r1333, %r888, 1;
	setp.ne.s32 	%p41, %r1333, 5;
	@%p41 bra 	$L__BB0_41;
	st.local.u32 	[%rd2+4], %r1250;
	st.local.v2.u32 	[%rd2+8], {%r1249, %r1248};
	st.local.v2.u32 	[%rd2+16], {%r1251, %r1252};
	setp.ne.s64 	%p42, %rd5, 3;
	@%p42 bra 	$L__BB0_114;
	mov.b32 	%r1248, 0;
	mov.u32 	%r1249, %r1248;
	mov.u32 	%r1250, %r1248;
	mov.u32 	%r1251, %r1248;
	mov.u32 	%r1252, %r1248;
	mov.u32 	%r1425, %r1248;
$L__BB0_78:
	mul.wide.u32 	%rd25, %r1425, 4;
	add.s64 	%rd26, %rd2, %rd25;
	ld.local.u32 	%r372, [%rd26+4];
	shl.b32 	%r373, %r1425, 5;
	mov.b32 	%r1431, 0;
$L__BB0_79:
	.pragma "nounroll";
	shr.u32 	%r891, %r372, %r1431;
	and.b32  	%r892, %r891, 1;
	setp.eq.b32 	%p43, %r892, 1;
	not.pred 	%p44, %p43;
	add.s32 	%r893, %r373, %r1431;
	mul.lo.s32 	%r894, %r893, 5;
	mul.wide.u32 	%rd27, %r894, 4;
	add.s64 	%rd9, %rd6, %rd27;
	@%p44 bra 	$L__BB0_81;
	ld.global.u32 	%r895, [%rd9];
	xor.b32  	%r1250, %r1250, %r895;
	ld.global.u32 	%r896, [%rd9+4];
	xor.b32  	%r1249, %r1249, %r896;
	ld.global.u32 	%r897, [%rd9+8];
	xor.b32  	%r1248, %r1248, %r897;
	ld.global.u32 	%r898, [%rd9+12];
	xor.b32  	%r1251, %r1251, %r898;
	ld.global.u32 	%r899, [%rd9+16];
	xor.b32  	%r1252, %r1252, %r899;
$L__BB0_81:
	and.b32  	%r901, %r891, 2;
	setp.eq.s32 	%p45, %r901, 0;
	@%p45 bra 	$L__BB0_83;
	ld.global.u32 	%r902, [%rd9+20];
	xor.b32  	%r1250, %r1250, %r902;
	ld.global.u32 	%r903, [%rd9+24];
	xor.b32  	%r1249, %r1249, %r903;
	ld.global.u32 	%r904, [%rd9+28];
	xor.b32  	%r1248, %r1248, %r904;
	ld.global.u32 	%r905, [%rd9+32];
	xor.b32  	%r1251, %r1251, %r905;
	ld.global.u32 	%r906, [%rd9+36];
	xor.b32  	%r1252, %r1252, %r906;
$L__BB0_83:
	and.b32  	%r908, %r891, 4;
	setp.eq.s32 	%p46, %r908, 0;
	@%p46 bra 	$L__BB0_85;
	ld.global.u32 	%r909, [%rd9+40];
	xor.b32  	%r1250, %r1250, %r909;
	ld.global.u32 	%r910, [%rd9+44];
	xor.b32  	%r1249, %r1249, %r910;
	ld.global.u32 	%r911, [%rd9+48];
	xor.b32  	%r1248, %r1248, %r911;
	ld.global.u32 	%r912, [%rd9+52];
	xor.b32  	%r1251, %r1251, %r912;
	ld.global.u32 	%r913, [%rd9+56];
	xor.b32  	%r1252, %r1252, %r913;
$L__BB0_85:
	and.b32  	%r915, %r891, 8;
	setp.eq.s32 	%p47, %r915, 0;
	@%p47 bra 	$L__BB0_87;
	ld.global.u32 	%r916, [%rd9+60];
	xor.b32  	%r1250, %r1250, %r916;
	ld.global.u32 	%r917, [%rd9+64];
	xor.b32  	%r1249, %r1249, %r917;
	ld.global.u32 	%r918, [%rd9+68];
	xor.b32  	%r1248, %r1248, %r918;
	ld.global.u32 	%r919, [%rd9+72];
	xor.b32  	%r1251, %r1251, %r919;
	ld.global.u32 	%r920, [%rd9+76];
	xor.b32  	%r1252, %r1252, %r920;
$L__BB0_87:
	and.b32  	%r922, %r891, 16;
	setp.eq.s32 	%p48, %r922, 0;
	@%p48 bra 	$L__BB0_89;
	ld.global.u32 	%r923, [%rd9+80];
	xor.b32  	%r1250, %r1250, %r923;
	ld.global.u32 	%r924, [%rd9+84];
	xor.b32  	%r1249, %r1249, %r924;
	ld.global.u32 	%r925, [%rd9+88];
	xor.b32  	%r1248, %r1248, %r925;
	ld.global.u32 	%r926, [%rd9+92];
	xor.b32  	%r1251, %r1251, %r926;
	ld.global.u32 	%r927, [%rd9+96];
	xor.b32  	%r1252, %r1252, %r927;
$L__BB0_89:
	and.b32  	%r929, %r891, 32;
	setp.eq.s32 	%p49, %r929, 0;
	@%p49 bra 	$L__BB0_91;
	ld.global.u32 	%r930, [%rd9+100];
	xor.b32  	%r1250, %r1250, %r930;
	ld.global.u32 	%r931, [%rd9+104];
	xor.b32  	%r1249, %r1249, %r931;
	ld.global.u32 	%r932, [%rd9+108];
	xor.b32  	%r1248, %r1248, %r932;
	ld.global.u32 	%r933, [%rd9+112];
	xor.b32  	%r1251, %r1251, %r933;
	ld.global.u32 	%r934, [%rd9+116];
	xor.b32  	%r1252, %r1252, %r934;
$L__BB0_91:
	and.b32  	%r936, %r891, 64;
	setp.eq.s32 	%p50, %r936, 0;
	@%p50 bra 	$L__BB0_93;
	ld.global.u32 	%r937, [%rd9+120];
	xor.b32  	%r1250, %r1250, %r937;
	ld.global.u32 	%r938, [%rd9+124];
	xor.b32  	%r1249, %r1249, %r938;
	ld.global.u32 	%r939, [%rd9+128];
	xor.b32  	%r1248, %r1248, %r939;
	ld.global.u32 	%r940, [%rd9+132];
	xor.b32  	%r1251, %r1251, %r940;
	ld.global.u32 	%r941, [%rd9+136];
	xor.b32  	%r1252, %r1252, %r941;
$L__BB0_93:
	and.b32  	%r943, %r891, 128;
	setp.eq.s32 	%p51, %r943, 0;
	@%p51 bra 	$L__BB0_95;
	ld.global.u32 	%r944, [%rd9+140];
	xor.b32  	%r1250, %r1250, %r944;
	ld.global.u32 	%r945, [%rd9+144];
	xor.b32  	%r1249, %r1249, %r945;
	ld.global.u32 	%r946, [%rd9+148];
	xor.b32  	%r1248, %r1248, %r946;
	ld.global.u32 	%r947, [%rd9+152];
	xor.b32  	%r1251, %r1251, %r947;
	ld.global.u32 	%r948, [%rd9+156];
	xor.b32  	%r1252, %r1252, %r948;
$L__BB0_95:
	and.b32  	%r950, %r891, 256;
	setp.eq.s32 	%p52, %r950, 0;
	@%p52 bra 	$L__BB0_97;
	ld.global.u32 	%r951, [%rd9+160];
	xor.b32  	%r1250, %r1250, %r951;
	ld.global.u32 	%r952, [%rd9+164];
	xor.b32  	%r1249, %r1249, %r952;
	ld.global.u32 	%r953, [%rd9+168];
	xor.b32  	%r1248, %r1248, %r953;
	ld.global.u32 	%r954, [%rd9+172];
	xor.b32  	%r1251, %r1251, %r954;
	ld.global.u32 	%r955, [%rd9+176];
	xor.b32  	%r1252, %r1252, %r955;
$L__BB0_97:
	and.b32  	%r957, %r891, 512;
	setp.eq.s32 	%p53, %r957, 0;
	@%p53 bra 	$L__BB0_99;
	ld.global.u32 	%r958, [%rd9+180];
	xor.b32  	%r1250, %r1250, %r958;
	ld.global.u32 	%r959, [%rd9+184];
	xor.b32  	%r1249, %r1249, %r959;
	ld.global.u32 	%r960, [%rd9+188];
	xor.b32  	%r1248, %r1248, %r960;
	ld.global.u32 	%r961, [%rd9+192];
	xor.b32  	%r1251, %r1251, %r961;
	ld.global.u32 	%r962, [%rd9+196];
	xor.b32  	%r1252, %r1252, %r962;
$L__BB0_99:
	and.b32  	%r964, %r891, 1024;
	setp.eq.s32 	%p54, %r964, 0;
	@%p54 bra 	$L__BB0_101;
	ld.global.u32 	%r965, [%rd9+200];
	xor.b32  	%r1250, %r1250, %r965;
	ld.global.u32 	%r966, [%rd9+204];
	xor.b32  	%r1249, %r1249, %r966;
	ld.global.u32 	%r967, [%rd9+208];
	xor.b32  	%r1248, %r1248, %r967;
	ld.global.u32 	%r968, [%rd9+212];
	xor.b32  	%r1251, %r1251, %r968;
	ld.global.u32 	%r969, [%rd9+216];
	xor.b32  	%r1252, %r1252, %r969;
$L__BB0_101:
	and.b32  	%r971, %r891, 2048;
	setp.eq.s32 	%p55, %r971, 0;
	@%p55 bra 	$L__BB0_103;
	ld.global.u32 	%r972, [%rd9+220];
	xor.b32  	%r1250, %r1250, %r972;
	ld.global.u32 	%r973, [%rd9+224];
	xor.b32  	%r1249, %r1249, %r973;
	ld.global.u32 	%r974, [%rd9+228];
	xor.b32  	%r1248, %r1248, %r974;
	ld.global.u32 	%r975, [%rd9+232];
	xor.b32  	%r1251, %r1251, %r975;
	ld.global.u32 	%r976, [%rd9+236];
	xor.b32  	%r1252, %r1252, %r976;
$L__BB0_103:
	and.b32  	%r978, %r891, 4096;
	setp.eq.s32 	%p56, %r978, 0;
	@%p56 bra 	$L__BB0_105;
	ld.global.u32 	%r979, [%rd9+240];
	xor.b32  	%r1250, %r1250, %r979;
	ld.global.u32 	%r980, [%rd9+244];
	xor.b32  	%r1249, %r1249, %r980;
	ld.global.u32 	%r981, [%rd9+248];
	xor.b32  	%r1248, %r1248, %r981;
	ld.global.u32 	%r982, [%rd9+252];
	xor.b32  	%r1251, %r1251, %r982;
	ld.global.u32 	%r983, [%rd9+256];
	xor.b32  	%r1252, %r1252, %r983;
$L__BB0_105:
	and.b32  	%r985, %r891, 8192;
	setp.eq.s32 	%p57, %r985, 0;
	@%p57 bra 	$L__BB0_107;
	ld.global.u32 	%r986, [%rd9+260];
	xor.b32  	%r1250, %r1250, %r986;
	ld.global.u32 	%r987, [%rd9+264];
	xor.b32  	%r1249, %r1249, %r987;
	ld.global.u32 	%r988, [%rd9+268];
	xor.b32  	%r1248, %r1248, %r988;
	ld.global.u32 	%r989, [%rd9+272];
	xor.b32  	%r1251, %r1251, %r989;
	ld.global.u32 	%r990, [%rd9+276];
	xor.b32  	%r1252, %r1252, %r990;
$L__BB0_107:
	and.b32  	%r992, %r891, 16384;
	setp.eq.s32 	%p58, %r992, 0;
	@%p58 bra 	$L__BB0_109;
	ld.global.u32 	%r993, [%rd9+280];
	xor.b32  	%r1250, %r1250, %r993;
	ld.global.u32 	%r994, [%rd9+284];
	xor.b32  	%r1249, %r1249, %r994;
	ld.global.u32 	%r995, [%rd9+288];
	xor.b32  	%r1248, %r1248, %r995;
	ld.global.u32 	%r996, [%rd9+292];
	xor.b32  	%r1251, %r1251, %r996;
	ld.global.u32 	%r997, [%rd9+296];
	xor.b32  	%r1252, %r1252, %r997;
$L__BB0_109:
	and.b32  	%r999, %r891, 32768;
	setp.eq.s32 	%p59, %r999, 0;
	@%p59 bra 	$L__BB0_111;
	ld.global.u32 	%r1000, [%rd9+300];
	xor.b32  	%r1250, %r1250, %r1000;
	ld.global.u32 	%r1001, [%rd9+304];
	xor.b32  	%r1249, %r1249, %r1001;
	ld.global.u32 	%r1002, [%rd9+308];
	xor.b32  	%r1248, %r1248, %r1002;
	ld.global.u32 	%r1003, [%rd9+312];
	xor.b32  	%r1251, %r1251, %r1003;
	ld.global.u32 	%r1004, [%rd9+316];
	xor.b32  	%r1252, %r1252, %r1004;
$L__BB0_111:
	add.s32 	%r1431, %r1431, 16;
	setp.ne.s32 	%p60, %r1431, 32;
	@%p60 bra 	$L__BB0_79;
	mad.lo.s32 	%r1005, %r1425, -31, %r373;
	add.s32 	%r1425, %r1005, 1;
	setp.ne.s32 	%p61, %r1425, 5;
	@%p61 bra 	$L__BB0_78;
	st.local.u32 	[%rd2+4], %r1250;
	st.local.v2.u32 	[%rd2+8], {%r1249, %r1248};
	st.local.v2.u32 	[%rd2+16], {%r1251, %r1252};
$L__BB0_114:
	shr.u64 	%rd32, %rd4, 2;
	add.s32 	%r1235, %r1235, 1;
	setp.gt.u64 	%p62, %rd4, 3;
	@%p62 bra 	$L__BB0_2;
$L__BB0_115:
	shr.u32 	%r1006, %r1250, 2;
	xor.b32  	%r1007, %r1006, %r1250;
	shl.b32 	%r1008, %r1252, 4;
	shl.b32 	%r1009, %r1007, 1;
	xor.b32  	%r1010, %r1009, %r1008;
	xor.b32  	%r1011, %r1010, %r1007;
	xor.b32  	%r1012, %r1011, %r1252;
	add.s32 	%r1013, %r2, %r1012;
	add.s32 	%r1014, %r1013, 362437;
	cvt.rn.f32.u32 	%f27, %r1014;
	fma.rn.f32 	%f28, %f27, 0f2F800000, 0f2F000000;
	sub.f32 	%f29, %f15, %f14;
	fma.rn.f32 	%f30, %f29, %f28, %f14;
	shl.b32 	%r1015, %r1, 5;
	mov.u32 	%r1016, shmem;
	add.s32 	%r553, %r1016, %r1015;
	shr.u32 	%r1017, %r1249, 2;
	xor.b32  	%r1018, %r1017, %r1249;
	shl.b32 	%r1019, %r1012, 4;
	shl.b32 	%r1020, %r1018, 1;
	xor.b32  	%r1021, %r1020, %r1019;
	xor.b32  	%r1022, %r1021, %r1018;
	xor.b32  	%r1571, %r1022, %r1012;
	add.s32 	%r1023, %r2, %r1571;
	add.s32 	%r1024, %r1023, 724874;
	cvt.rn.f32.u32 	%f31, %r1024;
	fma.rn.f32 	%f32, %f31, 0f2F800000, 0f2F000000;
	sub.f32 	%f33, %f17, %f16;
	fma.rn.f32 	%f34, %f33, %f32, %f16;
	shr.u32 	%r1025, %r1248, 2;
	xor.b32  	%r1026, %r1025, %r1248;
	shl.b32 	%r1027, %r1571, 4;
	shl.b32 	%r1028, %r1026, 1;
	xor.b32  	%r1029, %r1028, %r1027;
	xor.b32  	%r1030, %r1029, %r1026;
	xor.b32  	%r1561, %r1030, %r1571;
	add.s32 	%r1031, %r2, %r1561;
	add.s32 	%r1032, %r1031, 1087311;
	cvt.rn.f32.u32 	%f35, %r1032;
	fma.rn.f32 	%f36, %f35, 0f2F800000, 0f2F000000;
	sub.f32 	%f37, %f19, %f18;
	fma.rn.f32 	%f38, %f37, %f36, %f18;
	shr.u32 	%r1033, %r1251, 2;
	xor.b32  	%r1034, %r1033, %r1251;
	shl.b32 	%r1035, %r1561, 4;
	shl.b32 	%r1036, %r1034, 1;
	xor.b32  	%r1037, %r1036, %r1035;
	xor.b32  	%r1038, %r1037, %r1034;
	xor.b32  	%r1569, %r1038, %r1561;
	add.s32 	%r1039, %r2, %r1569;
	add.s32 	%r1040, %r1039, 1449748;
	cvt.rn.f32.u32 	%f39, %r1040;
	fma.rn.f32 	%f40, %f39, 0f2F800000, 0f2F000000;
	sub.f32 	%f41, %f21, %f20;
	fma.rn.f32 	%f42, %f41, %f40, %f20;
	st.shared.v4.f32 	[%r553], {%f30, %f34, %f38, %f42};
	shr.u32 	%r1041, %r1252, 2;
	xor.b32  	%r1042, %r1041, %r1252;
	shl.b32 	%r1043, %r1569, 4;
	shl.b32 	%r1044, %r1042, 1;
	xor.b32  	%r1045, %r1044, %r1043;
	xor.b32  	%r1046, %r1045, %r1042;
	xor.b32  	%r1568, %r1046, %r1569;
	add.s32 	%r1047, %r2, %r1568;
	add.s32 	%r1048, %r1047, 1812185;
	cvt.rn.f32.u32 	%f43, %r1048;
	fma.rn.f32 	%f44, %f43, 0f2F800000, 0f2F000000;
	sub.f32 	%f45, %f23, %f22;
	fma.rn.f32 	%f46, %f45, %f44, %f22;
	shr.u32 	%r1049, %r1012, 2;
	xor.b32  	%r1050, %r1049, %r1012;
	shl.b32 	%r1051, %r1568, 4;
	shl.b32 	%r1052, %r1050, 1;
	xor.b32  	%r1053, %r1052, %r1051;
	xor.b32  	%r1054, %r1053, %r1050;
	xor.b32  	%r1567, %r1054, %r1568;
	add.s32 	%r1566, %r2, 2174622;
	add.s32 	%r1055, %r1567, %r1566;
	cvt.rn.f32.u32 	%f47, %r1055;
	fma.rn.f32 	%f48, %f47, 0f2F800000, 0f2F000000;
	sub.f32 	%f49, %f25, %f24;
	fma.rn.f32 	%f50, %f49, %f48, %f24;
	st.shared.v2.f32 	[%r553+16], {%f46, %f50};
	setp.lt.s32 	%p63, %r646, 1;
	@%p63 bra 	$L__BB0_172;
	cvta.to.global.u64 	%rd11, %rd13;
	mov.u32 	%r1057, %ntid.x;
	cvt.rn.f32.u32 	%f8, %r1057;
	add.u64 	%rd28, %SP, 48;
	add.u64 	%rd12, %SPL, 48;
	mov.b32 	%r1528, 0;
	mov.u64 	%rd29, $str;
$L__BB0_117:
	ld.shared.v4.f32 	{%f51, %f52, %f53, %f54}, [%r553];
	setp.lt.f32 	%p64, %f51, %f14;
	setp.lt.f32 	%p65, %f52, %f16;
	setp.lt.f32 	%p66, %f53, %f18;
	setp.lt.f32 	%p67, %f54, %f20;
	ld.shared.v2.f32 	{%f55, %f56}, [%r553+16];
	setp.lt.f32 	%p68, %f55, %f22;
	setp.lt.f32 	%p69, %f56, %f24;
	setp.gt.f32 	%p70, %f51, %f15;
	setp.gt.f32 	%p71, %f52, %f17;
	setp.gt.f32 	%p72, %f53, %f19;
	setp.gt.f32 	%p73, %f54, %f21;
	setp.gt.f32 	%p74, %f55, %f23;
	setp.gt.f32 	%p75, %f56, %f25;
	or.pred  	%p76, %p64, %p70;
	not.pred 	%p77, %p76;
	selp.u32 	%r1058, 1, 0, %p77;
	cvt.rn.f32.u32 	%f57, %r1058;
	mul.f32 	%f58, %f51, %f57;
	selp.f32 	%f59, 0f3F800000, 0f00000000, %p64;
	fma.rn.f32 	%f60, %f14, %f59, %f58;
	selp.f32 	%f61, 0f3F800000, 0f00000000, %p70;
	fma.rn.f32 	%f62, %f15, %f61, %f60;
	or.pred  	%p78, %p65, %p71;
	not.pred 	%p79, %p78;
	selp.u32 	%r1059, 1, 0, %p79;
	cvt.rn.f32.u32 	%f63, %r1059;
	mul.f32 	%f64, %f52, %f63;
	selp.f32 	%f65, 0f3F800000, 0f00000000, %p65;
	fma.rn.f32 	%f66, %f16, %f65, %f64;
	selp.f32 	%f67, 0f3F800000, 0f00000000, %p71;
	fma.rn.f32 	%f68, %f17, %f67, %f66;
	or.pred  	%p80, %p66, %p72;
	not.pred 	%p81, %p80;
	selp.u32 	%r1060, 1, 0, %p81;
	cvt.rn.f32.u32 	%f69, %r1060;
	mul.f32 	%f70, %f53, %f69;
	selp.f32 	%f71, 0f3F800000, 0f00000000, %p66;
	fma.rn.f32 	%f72, %f18, %f71, %f70;
	selp.f32 	%f73, 0f3F800000, 0f00000000, %p72;
	fma.rn.f32 	%f74, %f19, %f73, %f72;
	or.pred  	%p82, %p67, %p73;
	not.pred 	%p83, %p82;
	selp.u32 	%r1061, 1, 0, %p83;
	cvt.rn.f32.u32 	%f75, %r1061;
	mul.f32 	%f76, %f54, %f75;
	selp.f32 	%f77, 0f3F800000, 0f00000000, %p67;
	fma.rn.f32 	%f78, %f20, %f77, %f76;
	selp.f32 	%f79, 0f3F800000, 0f00000000, %p73;
	fma.rn.f32 	%f80, %f21, %f79, %f78;
	st.shared.v4.f32 	[%r553], {%f62, %f68, %f74, %f80};
	or.pred  	%p84, %p68, %p74;
	not.pred 	%p85, %p84;
	selp.u32 	%r1062, 1, 0, %p85;
	cvt.rn.f32.u32 	%f81, %r1062;
	mul.f32 	%f82, %f55, %f81;
	selp.f32 	%f83, 0f3F800000, 0f00000000, %p68;
	fma.rn.f32 	%f84, %f22, %f83, %f82;
	selp.f32 	%f85, 0f3F800000, 0f00000000, %p74;
	fma.rn.f32 	%f86, %f23, %f85, %f84;
	or.pred  	%p86, %p69, %p75;
	not.pred 	%p87, %p86;
	selp.u32 	%r1063, 1, 0, %p87;
	cvt.rn.f32.u32 	%f87, %r1063;
	mul.f32 	%f88, %f56, %f87;
	selp.f32 	%f89, 0f3F800000, 0f00000000, %p69;
	fma.rn.f32 	%f90, %f24, %f89, %f88;
	selp.f32 	%f91, 0f3F800000, 0f00000000, %p75;
	fma.rn.f32 	%f92, %f25, %f91, %f90;
	st.shared.v2.f32 	[%r553+16], {%f86, %f92};
	mul.f32 	%f93, %f68, %f68;
	fma.rn.f32 	%f94, %f62, %f62, %f93;
	fma.rn.f32 	%f95, %f74, %f74, %f94;
	fma.rn.f32 	%f96, %f80, %f80, %f95;
	fma.rn.f32 	%f97, %f86, %f86, %f96;
	fma.rn.f32 	%f98, %f92, %f92, %f97;
	sqrt.rn.f32 	%f9, %f98;
	bar.sync 	0;
	ld.global.u32 	%r1529, [%rd1];
$L__BB0_118:
	mov.b32 	%f99, %r1529;
	min.f32 	%f100, %f9, %f99;
	mov.b32 	%r1064, %f100;
	atom.relaxed.global.cas.b32 	%r569, [%rd1], %r1529, %r1064;
	setp.ne.s32 	%p88, %r1529, %r569;
	mov.u32 	%r1529, %r569;
	@%p88 bra 	$L__BB0_118;
	bar.sync 	0;
	ld.global.f32 	%f101, [%rd1];
	setp.neu.f32 	%p89, %f101, %f9;
	@%p89 bra 	$L__BB0_121;
	ld.shared.v4.u32 	{%r1065, %r1066, %r1067, %r1068}, [%r553];
	.pragma "used_bytes_mask 61951";
	ld.shared.v4.u32 	{%r1069, %r1070, %r1071, %r1072}, [%r553+16];
	st.global.u32 	[%rd11], %r1065;
	st.global.u32 	[%rd11+4], %r1066;
	st.global.u32 	[%rd11+8], %r1067;
	st.global.u32 	[%rd11+12], %r1068;
	st.global.u32 	[%rd11+16], %r1069;
	st.global.u32 	[%rd11+20], %r1070;
	st.global.u32 	[%rd11+24], %r1071;
	st.global.u32 	[%rd11+28], %r1072;
$L__BB0_121:
	div.u32 	%r1073, 2, %r646;
	mul.lo.s32 	%r1074, %r1073, %r1528;
	sub.s32 	%r1075, 2, %r1074;
	cvt.rn.f32.s32 	%f102, %r1075;
	div.s32 	%r1076, -1, %r646;
	mad.lo.s32 	%r1077, %r1076, %r1528, -1;
	cvt.rn.f32.s32 	%f103, %r1077;
	add.f32 	%f104, %f102, %f102;
	shr.u32 	%r1078, %r1571, 2;
	xor.b32  	%r1079, %r1078, %r1571;
	shl.b32 	%r1080, %r1567, 4;
	shl.b32 	%r1081, %r1079, 1;
	xor.b32  	%r1082, %r1081, %r1080;
	xor.b32  	%r1083, %r1082, %r1079;
	xor.b32  	%r570, %r1083, %r1567;
	add.s32 	%r1084, %r1566, %r570;
	add.s32 	%r1085, %r1084, 362437;
	cvt.rn.f32.u32 	%f105, %r1085;
	fma.rn.f32 	%f106, %f105, 0f2F800000, 0f2F000000;
	mul.f32 	%f107, %f104, %f106;
	sub.f32 	%f10, %f107, %f102;
	shr.u32 	%r1086, %r1561, 2;
	xor.b32  	%r1087, %r1086, %r1561;
	shl.b32 	%r1088, %r570, 4;
	shl.b32 	%r1089, %r1087, 1;
	xor.b32  	%r1090, %r1089, %r1088;
	xor.b32  	%r1091, %r1090, %r1087;
	xor.b32  	%r1535, %r1091, %r570;
	add.s32 	%r1092, %r1566, %r1535;
	add.s32 	%r1093, %r1092, 724874;
	cvt.rn.f32.u32 	%f108, %r1093;
	fma.rn.f32 	%f109, %f108, 0f2F800000, 0f2F000000;
	add.f32 	%f11, %f109, %f109;
	add.f32 	%f110, %f103, 0fBF800000;
	shr.u32 	%r1094, %r1569, 2;
	xor.b32  	%r1095, %r1094, %r1569;
	shl.b32 	%r1096, %r1535, 4;
	shl.b32 	%r1097, %r1095, 1;
	xor.b32  	%r1098, %r1097, %r1096;
	xor.b32  	%r1099, %r1098, %r1095;
	xor.b32  	%r1534, %r1099, %r1535;
	add.s32 	%r1100, %r1566, %r1534;
	add.s32 	%r1101, %r1100, 1087311;
	cvt.rn.f32.u32 	%f111, %r1101;
	fma.rn.f32 	%f112, %f111, 0f2F800000, 0f2F000000;
	fma.rn.f32 	%f113, %f110, %f112, 0f3F800000;
	add.f32 	%f114, %f113, %f113;
	mul.f32 	%f115, %f114, 0f40490FDB;
	abs.f32 	%f12, %f115;
	abs.f32 	%f13, %f10;
	shr.u32 	%r1102, %r1568, 2;
	xor.b32  	%r1103, %r1102, %r1568;
	shl.b32 	%r1104, %r1534, 4;
	shl.b32 	%r1105, %r1103, 1;
	xor.b32  	%r1106, %r1105, %r1104;
	xor.b32  	%r1107, %r1106, %r1103;
	xor.b32  	%r1542, %r1107, %r1534;
	add.s32 	%r1531, %r1566, 1449748;
	add.s32 	%r1108, %r1542, %r1531;
	cvt.rn.f32.u32 	%f116, %r1108;
	fma.rn.f32 	%f117, %f116, 0f2F800000, 0f2F000000;
	setp.geu.f32 	%p90, %f117, 0f3F000000;
	@%p90 bra 	$L__BB0_125;
	setp.ltu.f32 	%p95, %f13, %f26;
	@%p95 bra 	$L__BB0_124;
	shr.u32 	%r1111, %r1567, 2;
	xor.b32  	%r1112, %r1111, %r1567;
	shl.b32 	%r1113, %r1542, 4;
	shl.b32 	%r1114, %r1112, 1;
	xor.b32  	%r1115, %r1114, %r1113;
	xor.b32  	%r1116, %r1115, %r1112;
	xor.b32  	%r1541, %r1116, %r1542;
	add.s32 	%r1531, %r1566, 1812185;
	add.s32 	%r1117, %r1541, %r1531;
	cvt.rn.f32.u32 	%f118, %r1117;
	fma.rn.f32 	%f119, %f118, 0f2F800000, 0f2F000000;
	mul.f32 	%f120, %f119, %f8;
	cvt.rmi.f32.f32 	%f121, %f120;
	cvt.rzi.s32.f32 	%r1118, %f121;
	shl.b32 	%r1119, %r1118, 5;
	mov.u32 	%r1120, shmem;
	add.s32 	%r1121, %r1120, %r1119;
	ld.shared.f32 	%f122, [%r1121];
	mul.f32 	%f123, %f11, %f122;
	ld.shared.f32 	%f124, [%r553];
	sub.f32 	%f125, %f123, %f124;
	abs.f32 	%f126, %f125;
	mul.f32 	%f127, %f10, %f126;
	sub.f32 	%f128, %f122, %f127;
	st.shared.f32 	[%r553], %f128;
	mov.u32 	%r1567, %r570;
	bra.uni 	$L__BB0_129;
$L__BB0_124:
	mov.b32 	%r1122, 2143289344;
	st.shared.u32 	[%r553], %r1122;
	mov.u32 	%r1541, %r1542;
	mov.u32 	%r1542, %r1534;
	mov.u32 	%r1534, %r1535;
	mov.u32 	%r1535, %r570;
	bra.uni 	$L__BB0_129;
$L__BB0_125:
	setp.eq.f32 	%p91, %f12, 0f7F800000;
	setp.ltu.f32 	%p92, %f12, 0f47CE4780;
	or.pred  	%p93, %p92, %p91;
	@%p93 bra 	$L__BB0_128;
	mov.b32 	%r1530, 0;
$L__BB0_127:
	.pragma "nounroll";
	add.s32 	%r1530, %r1530, 1;
	setp.ne.s32 	%p94, %r1530, 6;
	@%p94 bra 	$L__BB0_127;
$L__BB0_128:
	mov.b32 	%r1110, 2143289344;
	st.shared.u32 	[%r553], %r1110;
	mov.u32 	%r1541, %r1542;
	mov.u32 	%r1542, %r1534;
	mov.u32 	%r1534, %r1535;
	mov.u32 	%r1535, %r570;
$L__BB0_129:
	shr.u32 	%r1123, %r1567, 2;
	xor.b32  	%r1124, %r1123, %r1567;
	shl.b32 	%r1125, %r1541, 4;
	shl.b32 	%r1126, %r1124, 1;
	xor.b32  	%r1127, %r1126, %r1125;
	xor.b32  	%r1128, %r1127, %r1124;
	xor.b32  	%r1549, %r1128, %r1541;
	add.s32 	%r1538, %r1531, 362437;
	add.s32 	%r1129, %r1549, %r1538;
	cvt.rn.f32.u32 	%f129, %r1129;
	fma.rn.f32 	%f130, %f129, 0f2F800000, 0f2F000000;
	setp.lt.f32 	%p96, %f130, 0f3F000000;
	@%p96 bra 	$L__BB0_134;
	setp.eq.f32 	%p97, %f12, 0f7F800000;
	setp.ltu.f32 	%p98, %f12, 0f47CE4780;
	or.pred  	%p99, %p98, %p97;
	@%p99 bra 	$L__BB0_133;
	mov.b32 	%r1537, 0;
$L__BB0_132:
	.pragma "nounroll";
	add.s32 	%r1537, %r1537, 1;
	setp.ne.s32 	%p100, %r1537, 6;
	@%p100 bra 	$L__BB0_132;
$L__BB0_133:
	mov.b32 	%r1131, 2143289344;
	st.shared.u32 	[%r553+4], %r1131;
	mov.u32 	%r1548, %r1549;
	mov.u32 	%r1549, %r1541;
	mov.u32 	%r1541, %r1542;
	mov.u32 	%r1542, %r1534;
	bra.uni 	$L__BB0_137;
$L__BB0_134:
	setp.ltu.f32 	%p101, %f13, %f26;
	@%p101 bra 	$L__BB0_136;
	shr.u32 	%r1132, %r1535, 2;
	xor.b32  	%r1133, %r1132, %r1535;
	shl.b32 	%r1134, %r1549, 4;
	shl.b32 	%r1135, %r1133, 1;
	xor.b32  	%r1136, %r1135, %r1134;
	xor.b32  	%r1137, %r1136, %r1133;
	xor.b32  	%r1548, %r1137, %r1549;
	add.s32 	%r1538, %r1531, 724874;
	add.s32 	%r1138, %r1548, %r1538;
	cvt.rn.f32.u32 	%f131, %r1138;
	fma.rn.f32 	%f132, %f131, 0f2F800000, 0f2F000000;
	mul.f32 	%f133, %f132, %f8;
	cvt.rmi.f32.f32 	%f134, %f133;
	cvt.rzi.s32.f32 	%r1139, %f134;
	shl.b32 	%r1140, %r1139, 5;
	mov.u32 	%r1141, shmem;
	add.s32 	%r1142, %r1141, %r1140;
	ld.shared.f32 	%f135, [%r1142+4];
	mul.f32 	%f136, %f11, %f135;
	ld.shared.f32 	%f137, [%r553+4];
	sub.f32 	%f138, %f136, %f137;
	abs.f32 	%f139, %f138;
	mul.f32 	%f140, %f10, %f139;
	sub.f32 	%f141, %f135, %f140;
	st.shared.f32 	[%r553+4], %f141;
	mov.u32 	%r1535, %r1534;
	bra.uni 	$L__BB0_137;
$L__BB0_136:
	mov.b32 	%r1143, 2143289344;
	st.shared.u32 	[%r553+4], %r1143;
	mov.u32 	%r1548, %r1549;
	mov.u32 	%r1549, %r1541;
	mov.u32 	%r1541, %r1542;
	mov.u32 	%r1542, %r1534;
$L__BB0_137:
	shr.u32 	%r1144, %r1535, 2;
	xor.b32  	%r1145, %r1144, %r1535;
	shl.b32 	%r1146, %r1548, 4;
	shl.b32 	%r1147, %r1145, 1;
	xor.b32  	%r1148, %r1147, %r1146;
	xor.b32  	%r1149, %r1148, %r1145;
	xor.b32  	%r1556, %r1149, %r1548;
	add.s32 	%r1545, %r1538, 362437;
	add.s32 	%r1150, %r1556, %r1545;
	cvt.rn.f32.u32 	%f142, %r1150;
	fma.rn.f32 	%f143, %f142, 0f2F800000, 0f2F000000;
	setp.lt.f32 	%p102, %f143, 0f3F000000;
	@%p102 bra 	$L__BB0_142;
	setp.eq.f32 	%p103, %f12, 0f7F800000;
	setp.ltu.f32 	%p104, %f12, 0f47CE4780;
	or.pred  	%p105, %p104, %p103;
	@%p105 bra 	$L__BB0_141;
	mov.b32 	%r1544, 0;
$L__BB0_140:
	.pragma "nounroll";
	add.s32 	%r1544, %r1544, 1;
	setp.ne.s32 	%p106, %r1544, 6;
	@%p106 bra 	$L__BB0_140;
$L__BB0_141:
	mov.b32 	%r1152, 2143289344;
	st.shared.u32 	[%r553+8], %r1152;
	mov.u32 	%r1555, %r1556;
	mov.u32 	%r1556, %r1548;
	mov.u32 	%r1548, %r1549;
	mov.u32 	%r1549, %r1541;
	bra.uni 	$L__BB0_145;
$L__BB0_142:
	setp.ltu.f32 	%p107, %f13, %f26;
	@%p107 bra 	$L__BB0_144;
	shr.u32 	%r1153, %r1542, 2;
	xor.b32  	%r1154, %r1153, %r1542;
	shl.b32 	%r1155, %r1556, 4;
	shl.b32 	%r1156, %r1154, 1;
	xor.b32  	%r1157, %r1156, %r1155;
	xor.b32  	%r1158, %r1157, %r1154;
	xor.b32  	%r1555, %r1158, %r1556;
	add.s32 	%r1545, %r1538, 724874;
	add.s32 	%r1159, %r1555, %r1545;
	cvt.rn.f32.u32 	%f144, %r1159;
	fma.rn.f32 	%f145, %f144, 0f2F800000, 0f2F000000;
	mul.f32 	%f146, %f145, %f8;
	cvt.rmi.f32.f32 	%f147, %f146;
	cvt.rzi.s32.f32 	%r1160, %f147;
	shl.b32 	%r1161, %r1160, 5;
	mov.u32 	%r1162, shmem;
	add.s32 	%r1163, %r1162, %r1161;
	ld.shared.f32 	%f148, [%r1163+8];
	mul.f32 	%f149, %f11, %f148;
	ld.shared.f32 	%f150, [%r553+8];
	sub.f32 	%f151, %f149, %f150;
	abs.f32 	%f152, %f151;
	mul.f32 	%f153, %f10, %f152;
	sub.f32 	%f154, %f148, %f153;
	st.shared.f32 	[%r553+8], %f154;
	mov.u32 	%r1542, %r1541;
	bra.uni 	$L__BB0_145;
$L__BB0_144:
	mov.b32 	%r1164, 2143289344;
	st.shared.u32 	[%r553+8], %r1164;
	mov.u32 	%r1555, %r1556;
	mov.u32 	%r1556, %r1548;
	mov.u32 	%r1548, %r1549;
	mov.u32 	%r1549, %r1541;
$L__BB0_145:
	shr.u32 	%r1165, %r1542, 2;
	xor.b32  	%r1166, %r1165, %r1542;
	shl.b32 	%r1167, %r1555, 4;
	shl.b32 	%r1168, %r1166, 1;
	xor.b32  	%r1169, %r1168, %r1167;
	xor.b32  	%r1170, %r1169, %r1166;
	xor.b32  	%r1571, %r1170, %r1555;
	add.s32 	%r1552, %r1545, 362437;
	add.s32 	%r1171, %r1571, %r1552;
	cvt.rn.f32.u32 	%f155, %r1171;
	fma.rn.f32 	%f156, %f155, 0f2F800000, 0f2F000000;
	setp.lt.f32 	%p108, %f156, 0f3F000000;
	@%p108 bra 	$L__BB0_150;
	setp.eq.f32 	%p109, %f12, 0f7F800000;
	setp.ltu.f32 	%p110, %f12, 0f47CE4780;
	or.pred  	%p111, %p110, %p109;
	@%p111 bra 	$L__BB0_149;
	mov.b32 	%r1551, 0;
$L__BB0_148:
	.pragma "nounroll";
	add.s32 	%r1551, %r1551, 1;
	setp.ne.s32 	%p112, %r1551, 6;
	@%p112 bra 	$L__BB0_148;
$L__BB0_149:
	mov.b32 	%r1173, 2143289344;
	st.shared.u32 	[%r553+12], %r1173;
	mov.u32 	%r1562, %r1571;
	mov.u32 	%r1571, %r1555;
	mov.u32 	%r1555, %r1556;
	mov.u32 	%r1556, %r1548;
	bra.uni 	$L__BB0_153;
$L__BB0_150:
	setp.ltu.f32 	%p113, %f13, %f26;
	@%p113 bra 	$L__BB0_152;
	shr.u32 	%r1174, %r1549, 2;
	xor.b32  	%r1175, %r1174, %r1549;
	shl.b32 	%r1176, %r1571, 4;
	shl.b32 	%r1177, %r1175, 1;
	xor.b32  	%r1178, %r1177, %r1176;
	xor.b32  	%r1179, %r1178, %r1175;
	xor.b32  	%r1562, %r1179, %r1571;
	add.s32 	%r1552, %r1545, 724874;
	add.s32 	%r1180, %r1562, %r1552;
	cvt.rn.f32.u32 	%f157, %r1180;
	fma.rn.f32 	%f158, %f157, 0f2F800000, 0f2F000000;
	mul.f32 	%f159, %f158, %f8;
	cvt.rmi.f32.f32 	%f160, %f159;
	cvt.rzi.s32.f32 	%r1181, %f160;
	shl.b32 	%r1182, %r1181, 5;
	mov.u32 	%r1183, shmem;
	add.s32 	%r1184, %r1183, %r1182;
	ld.shared.f32 	%f161, [%r1184+12];
	mul.f32 	%f162, %f11, %f161;
	ld.shared.f32 	%f163, [%r553+12];
	sub.f32 	%f164, %f162, %f163;
	abs.f32 	%f165, %f164;
	mul.f32 	%f166, %f10, %f165;
	sub.f32 	%f167, %f161, %f166;
	st.shared.f32 	[%r553+12], %f167;
	mov.u32 	%r1549, %r1548;
	bra.uni 	$L__BB0_153;
$L__BB0_152:
	mov.b32 	%r1185, 2143289344;
	st.shared.u32 	[%r553+12], %r1185;
	mov.u32 	%r1562, %r1571;
	mov.u32 	%r1571, %r1555;
	mov.u32 	%r1555, %r1556;
	mov.u32 	%r1556, %r1548;
$L__BB0_153:
	shr.u32 	%r1186, %r1549, 2;
	xor.b32  	%r1187, %r1186, %r1549;
	shl.b32 	%r1188, %r1562, 4;
	shl.b32 	%r1189, %r1187, 1;
	xor.b32  	%r1190, %r1189, %r1188;
	xor.b32  	%r1191, %r1190, %r1187;
	xor.b32  	%r1561, %r1191, %r1562;
	add.s32 	%r1559, %r1552, 362437;
	add.s32 	%r1192, %r1561, %r1559;
	cvt.rn.f32.u32 	%f168, %r1192;
	fma.rn.f32 	%f169, %f168, 0f2F800000, 0f2F000000;
	setp.lt.f32 	%p114, %f169, 0f3F000000;
	@%p114 bra 	$L__BB0_158;
	setp.eq.f32 	%p115, %f12, 0f7F800000;
	setp.ltu.f32 	%p116, %f12, 0f47CE4780;
	or.pred  	%p117, %p116, %p115;
	@%p117 bra 	$L__BB0_157;
	mov.b32 	%r1558, 0;
$L__BB0_156:
	.pragma "nounroll";
	add.s32 	%r1558, %r1558, 1;
	setp.ne.s32 	%p118, %r1558, 6;
	@%p118 bra 	$L__BB0_156;
$L__BB0_157:
	mov.b32 	%r1194, 2143289344;
	st.shared.u32 	[%r553+16], %r1194;
	mov.u32 	%r1569, %r1561;
	mov.u32 	%r1561, %r1562;
	mov.u32 	%r1562, %r1571;
	mov.u32 	%r1571, %r1555;
	bra.uni 	$L__BB0_161;
$L__BB0_158:
	setp.ltu.f32 	%p119, %f13, %f26;
	@%p119 bra 	$L__BB0_160;
	shr.u32 	%r1195, %r1556, 2;
	xor.b32  	%r1196, %r1195, %r1556;
	shl.b32 	%r1197, %r1561, 4;
	shl.b32 	%r1198, %r1196, 1;
	xor.b32  	%r1199, %r1198, %r1197;
	xor.b32  	%r1200, %r1199, %r1196;
	xor.b32  	%r1569, %r1200, %r1561;
	add.s32 	%r1559, %r1552, 724874;
	add.s32 	%r1201, %r1569, %r1559;
	cvt.rn.f32.u32 	%f170, %r1201;
	fma.rn.f32 	%f171, %f170, 0f2F800000, 0f2F000000;
	mul.f32 	%f172, %f171, %f8;
	cvt.rmi.f32.f32 	%f173, %f172;
	cvt.rzi.s32.f32 	%r1202, %f173;
	shl.b32 	%r1203, %r1202, 5;
	mov.u32 	%r1204, shmem;
	add.s32 	%r1205, %r1204, %r1203;
	ld.shared.f32 	%f174, [%r1205+16];
	mul.f32 	%f175, %f11, %f174;
	ld.shared.f32 	%f176, [%r553+16];
	sub.f32 	%f177, %f175, %f176;
	abs.f32 	%f178, %f177;
	mul.f32 	%f179, %f10, %f178;
	sub.f32 	%f180, %f174, %f179;
	st.shared.f32 	[%r553+16], %f180;
	mov.u32 	%r1556, %r1555;
	bra.uni 	$L__BB0_161;
$L__BB0_160:
	mov.b32 	%r1206, 2143289344;
	st.shared.u32 	[%r553+16], %r1206;
	mov.u32 	%r1569, %r1561;
	mov.u32 	%r1561, %r1562;
	mov.u32 	%r1562, %r1571;
	mov.u32 	%r1571, %r1555;
$L__BB0_161:
	shr.u32 	%r1207, %r1556, 2;
	xor.b32  	%r1208, %r1207, %r1556;
	shl.b32 	%r1209, %r1569, 4;
	shl.b32 	%r1210, %r1208, 1;
	xor.b32  	%r1211, %r1210, %r1209;
	xor.b32  	%r1212, %r1211, %r1208;
	xor.b32  	%r1568, %r1212, %r1569;
	add.s32 	%r1566, %r1559, 362437;
	add.s32 	%r1213, %r1568, %r1566;
	cvt.rn.f32.u32 	%f181, %r1213;
	fma.rn.f32 	%f182, %f181, 0f2F800000, 0f2F000000;
	setp.lt.f32 	%p120, %f182, 0f3F000000;
	@%p120 bra 	$L__BB0_166;
	setp.eq.f32 	%p121, %f12, 0f7F800000;
	setp.ltu.f32 	%p122, %f12, 0f47CE4780;
	or.pred  	%p123, %p122, %p121;
	@%p123 bra 	$L__BB0_165;
	mov.b32 	%r1565, 0;
$L__BB0_164:
	.pragma "nounroll";
	add.s32 	%r1565, %r1565, 1;
	setp.ne.s32 	%p124, %r1565, 6;
	@%p124 bra 	$L__BB0_164;
$L__BB0_165:
	mov.b32 	%r1215, 2143289344;
	st.shared.u32 	[%r553+20], %r1215;
	mov.u32 	%r1567, %r1568;
	mov.u32 	%r1568, %r1569;
	mov.u32 	%r1569, %r1561;
	mov.u32 	%r1561, %r1562;
	bra.uni 	$L__BB0_169;
$L__BB0_166:
	setp.ltu.f32 	%p125, %f13, %f26;
	@%p125 bra 	$L__BB0_168;
	shr.u32 	%r1216, %r1571, 2;
	xor.b32  	%r1217, %r1216, %r1571;
	shl.b32 	%r1218, %r1568, 4;
	shl.b32 	%r1219, %r1217, 1;
	xor.b32  	%r1220, %r1219, %r1218;
	xor.b32  	%r1221, %r1220, %r1217;
	xor.b32  	%r1567, %r1221, %r1568;
	add.s32 	%r1566, %r1559, 724874;
	add.s32 	%r1222, %r1567, %r1566;
	cvt.rn.f32.u32 	%f183, %r1222;
	fma.rn.f32 	%f184, %f183, 0f2F800000, 0f2F000000;
	mul.f32 	%f185, %f184, %f8;
	cvt.rmi.f32.f32 	%f186, %f185;
	cvt.rzi.s32.f32 	%r1223, %f186;
	shl.b32 	%r1224, %r1223, 5;
	mov.u32 	%r1225, shmem;
	add.s32 	%r1226, %r1225, %r1224;
	ld.shared.f32 	%f187, [%r1226+20];
	mul.f32 	%f188, %f11, %f187;
	ld.shared.f32 	%f189, [%r553+20];
	sub.f32 	%f190, %f188, %f189;
	abs.f32 	%f191, %f190;
	mul.f32 	%f192, %f10, %f191;
	sub.f32 	%f193, %f187, %f192;
	st.shared.f32 	[%r553+20], %f193;
	mov.u32 	%r1571, %r1562;
	bra.uni 	$L__BB0_169;
$L__BB0_168:
	mov.b32 	%r1227, 2143289344;
	st.shared.u32 	[%r553+20], %r1227;
	mov.u32 	%r1567, %r1568;
	mov.u32 	%r1568, %r1569;
	mov.u32 	%r1569, %r1561;
	mov.u32 	%r1561, %r1562;
$L__BB0_169:
	setp.ne.s32 	%p126, %r1, 0;
	@%p126 bra 	$L__BB0_171;
	ld.global.f32 	%f194, [%rd1];
	cvt.f64.f32 	%fd1, %f194;
	st.local.f64 	[%rd12], %fd1;
	cvta.global.u64 	%rd30, %rd29;
	{ // callseq 0, 0
	.param .b64 param0;
	st.param.b64 	[param0], %rd30;
	.param .b64 param1;
	st.param.b64 	[param1], %rd28;
	.param .b32 retval0;
	call.uni (retval0), 
	vprintf, 
	(
	param0, 
	param1
	);
	ld.param.b32 	%r1228, [retval0];
	} // callseq 0
$L__BB0_171:
	add.s32 	%r1528, %r1528, 1;
	setp.ne.s32 	%p127, %r1528, %r646;
	@%p127 bra 	$L__BB0_117;
$L__BB0_172:
	ret;

}
	// .globl	_ZN3cub18CUB_300001_SM_10006detail11EmptyKernelIvEEvv
.visible .entry _ZN3cub18CUB_300001_SM_10006detail11EmptyKernelIvEEvv()
{


	ret;

}


// ===== COMPILED SASS (sm_100) =====

	.target	sm_100

	.elftype	@"ET_EXEC"


//--------------------- .note.nv.tkinfo           --------------------------
	.section	.note.nv.tkinfo,"",@"SHT_NOTE"
	.sectionflags	@"SHF_NOTE_NV_TKINFO"
	.tkinfo
        /*0018*/ 	.word	0x00000002
        /*0030*/ 	.string	""
        /*0030*/ 	.string	"ptxas"
        /*0030*/ 	.string	"Cuda compilation tools, release 13.0, V13.0.88"
        /*0030*/ 	.string	"Build cuda_13.0.r13.0/compiler.36424714_0"
        /*0030*/ 	.string	"-arch sm_100 -m 64 "



//--------------------- .note.nv.cuinfo           --------------------------
	.section	.note.nv.cuinfo,"",@"SHT_NOTE"
	.sectionflags	@"SHF_NOTE_NV_CUINFO"
        /*0018*/ 	.short	0x0002
        /*001a*/ 	.short	0x0064
        /*001c*/ 	.short	0x0082
	.zero		2


//--------------------- .nv.info                  --------------------------
	.section	.nv.info,"",@"SHT_CUDA_INFO"
	.align	4


	//----- nvinfo : EIATTR_REGCOUNT
	.align		4
        /*0000*/ 	.byte	0x04, 0x2f
        /*0002*/ 	.short	(.L_54 - .L_53)
	.align		4
.L_53:
        /*0004*/ 	.word	index@(_Z8WaoCycle10boundariesiPfP6jointsf)
        /*0008*/ 	.word	0x00000020


	//----- nvinfo : EIATTR_FRAME_SIZE
	.align		4
.L_54:
        /*000c*/ 	.byte	0x04, 0x11
        /*000e*/ 	.short	(.L_56 - .L_55)
	.align		4
.L_55:
        /*0010*/ 	.word	index@($__internal_0_$__cuda_sm20_sqrt_rn_f32_slowpath)
        /*0014*/ 	.word	0x00000038


	//----- nvinfo : EIATTR_FRAME_SIZE
	.align		4
.L_56:
        /*0018*/ 	.byte	0x04, 0x11
        /*001a*/ 	.short	(.L_58 - .L_57)
	.align		4
.L_57:
        /*001c*/ 	.word	index@(_Z8WaoCycle10boundariesiPfP6jointsf)
        /*0020*/ 	.word	0x00000038


	//----- nvinfo : EIATTR_REGCOUNT
	.align		4
.L_58:
        /*0024*/ 	.byte	0x04, 0x2f
        /*0026*/ 	.short	(.L_60 - .L_59)
	.align		4
.L_59:
        /*0028*/ 	.word	index@(_ZN3cub18CUB_300001_SM_10006detail11EmptyKernelIvEEvv)
        /*002c*/ 	.word	0x00000004


	//----- nvinfo : EIATTR_FRAME_SIZE
	.align		4
.L_60:
        /*0030*/ 	.byte	0x04, 0x11
        /*0032*/ 	.short	(.L_62 - .L_61)
	.align		4
.L_61:
        /*0034*/ 	.word	index@(_ZN3cub18CUB_300001_SM_10006detail11EmptyKernelIvEEvv)
        /*0038*/ 	.word	0x00000000


	//----- nvinfo : EIATTR_MIN_STACK_SIZE
	.align		4
.L_62:
        /*003c*/ 	.byte	0x04, 0x12
        /*003e*/ 	.short	(.L_64 - .L_63)
	.align		4
.L_63:
        /*0040*/ 	.word	index@(_ZN3cub18CUB_300001_SM_10006detail11EmptyKernelIvEEvv)
        /*0044*/ 	.word	0x00000000


	//----- nvinfo : EIATTR_MIN_STACK_SIZE
	.align		4
.L_64:
        /*0048*/ 	.byte	0x04, 0x12
        /*004a*/ 	.short	(.L_66 - .L_65)
	.align		4
.L_65:
        /*004c*/ 	.word	index@(_Z8WaoCycle10boundariesiPfP6jointsf)
        /*0050*/ 	.word	0x00000038
.L_66:


//--------------------- .nv.compat                --------------------------
	.section	.nv.compat,"",@"SHT_CUDA_COMPAT_INFO"
	.align	4
        /*0000*/ 	.byte	0x02, 0x09, 0x00, 0x00, 0x02, 0x02, 0x01, 0x00, 0x02, 0x05, 0x05, 0x00, 0x03, 0x07, 0x01, 0x01
        /*0010*/ 	.byte	0x02, 0x03, 0x00, 0x00, 0x02, 0x06, 0x01, 0x00, 0x04, 0x0b, 0x08, 0x00, 0x01, 0x00, 0x00, 0x00
        /*0020*/ 	.byte	0x00, 0x00, 0x00, 0x00


//--------------------- .nv.info._ZN3cub18CUB_300001_SM_10006detail11EmptyKernelIvEEvv --------------------------
	.section	.nv.info._ZN3cub18CUB_300001_SM_10006detail11EmptyKernelIvEEvv,"",@"SHT_CUDA_INFO"
	.sectionflags	@""
	.align	4


	//----- nvinfo : EIATTR_CUDA_API_VERSION
	.align		4
        /*0000*/ 	.byte	0x04, 0x37
        /*0002*/ 	.short	(.L_68 - .L_67)
.L_67:
        /*0004*/ 	.word	0x00000082


	//----- nvinfo : EIATTR_SPARSE_MMA_MASK
	.align		4
.L_68:
        /*0008*/ 	.byte	0x03, 0x50
        /*000a*/ 	.short	0x0000


	//----- nvinfo : EIATTR_MAXREG_COUNT
	.align		4
        /*000c*/ 	.byte	0x03, 0x1b
        /*000e*/ 	.short	0x00ff


	//----- nvinfo : EIATTR_MERCURY_ISA_VERSION
	.align		4
        /*0010*/ 	.byte	0x03, 0x5f
        /*0012*/ 	.short	0x0101


	//----- nvinfo : EIATTR_VRC_CTA_INIT_COUNT
	.align		4
        /*0014*/ 	.byte	0x02, 0x4a
	.zero		1
	.zero		1


	//----- nvinfo : EIATTR_EXIT_INSTR_OFFSETS
	.align		4
        /*0018*/ 	.byte	0x04, 0x1c
        /*001a*/ 	.short	(.L_70 - .L_69)


	//   ....[0]....
.L_69:
        /*001c*/ 	.word	0x00000010


	//----- nvinfo : EIATTR_SW_WAR
	.align		4
.L_70:
        /*0020*/ 	.byte	0x04, 0x36
        /*0022*/ 	.short	(.L_72 - .L_71)
.L_71:
        /*0024*/ 	.word	0x00000008
.L_72:


//--------------------- .nv.info._Z8WaoCycle10boundariesiPfP6jointsf --------------------------
	.section	.nv.info._Z8WaoCycle10boundariesiPfP6jointsf,"",@"SHT_CUDA_INFO"
	.sectionflags	@""
	.align	4


	//----- nvinfo : EIATTR_CUDA_API_VERSION
	.align		4
        /*0000*/ 	.byte	0x04, 0x37
        /*0002*/ 	.short	(.L_74 - .L_73)
.L_73:
        /*0004*/ 	.word	0x00000082


	//----- nvinfo : EIATTR_KPARAM_INFO
	.align		4
.L_74:
        /*0008*/ 	.byte	0x04, 0x17
        /*000a*/ 	.short	(.L_76 - .L_75)
.L_75:
        /*000c*/ 	.word	0x00000000
        /*0010*/ 	.short	0x0004
        /*0012*/ 	.short	0x0048
        /*0014*/ 	.byte	0x00, 0xf0, 0x11, 0x00


	//----- nvinfo : EIATTR_KPARAM_INFO
	.align		4
.L_76:
        /*0018*/ 	.byte	0x04, 0x17
        /*001a*/ 	.short	(.L_78 - .L_77)
.L_77:
        /*001c*/ 	.word	0x00000000
        /*0020*/ 	.short	0x0003
        /*0022*/ 	.short	0x0040
        /*0024*/ 	.byte	0x00, 0xf5, 0x21, 0x00


	//----- nvinfo : EIATTR_KPARAM_INFO
	.align		4
.L_78:
        /*0028*/ 	.byte	0x04, 0x17
        /*002a*/ 	.short	(.L_80 - .L_79)
.L_79:
        /*002c*/ 	.word	0x00000000
        /*0030*/ 	.short	0x0002
        /*0032*/ 	.short	0x0038
        /*0034*/ 	.byte	0x00, 0xf5, 0x21, 0x00


	//----- nvinfo : EIATTR_KPARAM_INFO
	.align		4
.L_80:
        /*0038*/ 	.byte	0x04, 0x17
        /*003a*/ 	.short	(.L_82 - .L_81)
.L_81:
        /*003c*/ 	.word	0x00000000
        /*0040*/ 	.short	0x0001
        /*0042*/ 	.short	0x0030
        /*0044*/ 	.byte	0x00, 0xf0, 0x11, 0x00


	//----- nvinfo : EIATTR_KPARAM_INFO
	.align		4
.L_82:
        /*0048*/ 	.byte	0x04, 0x17
        /*004a*/ 	.short	(.L_84 - .L_83)
.L_83:
        /*004c*/ 	.word	0x00000000
        /*0050*/ 	.short	0x0000
        /*0052*/ 	.short	0x0000
        /*0054*/ 	.byte	0x00, 0xf0, 0xc1, 0x00


	//----- nvinfo : EIATTR_SPARSE_MMA_MASK
	.align		4
.L_84:
        /*0058*/ 	.byte	0x03, 0x50
        /*005a*/ 	.short	0x0000


	//----- nvinfo : EIATTR_MAXREG_COUNT
	.align		4
        /*005c*/ 	.byte	0x03, 0x1b
        /*005e*/ 	.short	0x00ff


	//----- nvinfo : EIATTR_NUM_BARRIERS
	.align		4
        /*0060*/ 	.byte	0x02, 0x4c
        /*0062*/ 	.byte	0x01
	.zero		1


	//----- nvinfo : EIATTR_EXTERNS
	.align		4
        /*0064*/ 	.byte	0x04, 0x0f
        /*0066*/ 	.short	(.L_86 - .L_85)


	//   ....[0]....
	.align		4
.L_85:
        /*0068*/ 	.word	index@(vprintf)


	//----- nvinfo : EIATTR_MERCURY_ISA_VERSION
	.align		4
.L_86:
        /*006c*/ 	.byte	0x03, 0x5f
        /*006e*/ 	.short	0x0101


	//----- nvinfo : EIATTR_UNUSED_LOAD_BYTE_OFFSET
	.align		4
        /*0070*/ 	.byte	0x04, 0x44
        /*0072*/ 	.short	(.L_88 - .L_87)


	//   ....[0]....
.L_87:
        /*0074*/ 	.word	0x00003360
        /*0078*/ 	.word	0x0000f1ff


	//----- nvinfo : EIATTR_VRC_CTA_INIT_COUNT
	.align		4
.L_88:
        /*007c*/ 	.byte	0x02, 0x4a
	.zero		1
	.zero		1


	//----- nvinfo : EIATTR_SYSCALL_OFFSETS
	.align		4
        /*0080*/ 	.byte	0x04, 0x46
        /*0082*/ 	.short	(.L_90 - .L_89)


	//   ....[0]....
.L_89:
        /*0084*/ 	.word	0x00004b90


	//----- nvinfo : EIATTR_EXIT_INSTR_OFFSETS
	.align		4
.L_90:
        /*0088*/ 	.byte	0x04, 0x1c
        /*008a*/ 	.short	(.L_92 - .L_91)


	//   ....[0]....
.L_91:
        /*008c*/ 	.word	0x00002bd0


	//   ....[1]....
        /*0090*/ 	.word	0x00004bf0


	//----- nvinfo : EIATTR_CRS_STACK_SIZE
	.align		4
.L_92:
        /*0094*/ 	.byte	0x04, 0x1e
        /*0096*/ 	.short	(.L_94 - .L_93)
.L_93:
        /*0098*/ 	.word	0x00000000


	//----- nvinfo : EIATTR_CBANK_PARAM_SIZE
	.align		4
.L_94:
        /*009c*/ 	.byte	0x03, 0x19
        /*009e*/ 	.short	0x004c


	//----- nvinfo : EIATTR_PARAM_CBANK
	.align		4
        /*00a0*/ 	.byte	0x04, 0x0a
        /*00a2*/ 	.short	(.L_96 - .L_95)
	.align		4
.L_95:
        /*00a4*/ 	.word	index@(.nv.constant0._Z8WaoCycle10boundariesiPfP6jointsf)
        /*00a8*/ 	.short	0x0380
        /*00aa*/ 	.short	0x004c


	//----- nvinfo : EIATTR_SW_WAR
	.align		4
.L_96:
        /*00ac*/ 	.byte	0x04, 0x36
        /*00ae*/ 	.short	(.L_98 - .L_97)
.L_97:
        /*00b0*/ 	.word	0x00000008
.L_98:


//--------------------- .nv.callgraph             --------------------------
	.section	.nv.callgraph,"",@"SHT_CUDA_CALLGRAPH"
	.align	4
	.sectionentsize	8
	.align		4
        /*0000*/ 	.word	0x00000000
	.align		4
        /*0004*/ 	.word	0xffffffff
	.align		4
        /*0008*/ 	.word	index@(_Z8WaoCycle10boundariesiPfP6jointsf)
	.align		4
        /*000c*/ 	.word	index@(vprintf)
	.align		4
        /*0010*/ 	.word	0x00000000
	.align		4
        /*0014*/ 	.word	0xfffffffe
	.align		4
        /*0018*/ 	.word	0x00000000
	.align		4
        /*001c*/ 	.word	0xfffffffd
	.align		4
        /*0020*/ 	.word	0x00000000
	.align		4
        /*0024*/ 	.word	0xfffffffc


//--------------------- .nv.constant4             --------------------------
	.section	.nv.constant4,"a",@progbits
	.align	8
	.align		8
.nv.constant4:
        /*0000*/ 	.dword	precalc_xorwow_matrix
	.align		8
        /*0008*/ 	.dword	precalc_xorwow_offset_matrix
	.align		8
        /*0010*/ 	.dword	mrg32k3aM1
	.align		8
        /*0018*/ 	.dword	mrg32k3aM2
	.align		8
        /*0020*/ 	.dword	mrg32k3aM1SubSeq
	.align		8
        /*0028*/ 	.dword	mrg32k3aM2SubSeq
	.align		8
        /*0030*/ 	.dword	mrg32k3aM1Seq
	.align		8
        /*0038*/ 	.dword	mrg32k3aM2Seq
	.align		8
        /*0040*/ 	.dword	_ZN34_INTERNAL_d88ba110_4_k_cu_0fce2d584cuda3std3__45__cpo5beginE
	.align		8
        /*0048*/ 	.dword	_ZN34_INTERNAL_d88ba110_4_k_cu_0fce2d584cuda3std3__45__cpo3endE
	.align		8
        /*0050*/ 	.dword	_ZN34_INTERNAL_d88ba110_4_k_cu_0fce2d584cuda3std3__45__cpo6cbeginE
	.align		8
        /*0058*/ 	.dword	_ZN34_INTERNAL_d88ba110_4_k_cu_0fce2d584cuda3std3__45__cpo4cendE
	.align		8
        /*0060*/ 	.dword	_ZN34_INTERNAL_d88ba110_4_k_cu_0fce2d584cuda3std3__45__cpo6rbeginE
	.align		8
        /*0068*/ 	.dword	_ZN34_INTERNAL_d88ba110_4_k_cu_0fce2d584cuda3std3__45__cpo4rendE
	.align		8
        /*0070*/ 	.dword	_ZN34_INTERNAL_d88ba110_4_k_cu_0fce2d584cuda3std3__45__cpo7crbeginE
	.align		8
        /*0078*/ 	.dword	_ZN34_INTERNAL_d88ba110_4_k_cu_0fce2d584cuda3std3__45__cpo5crendE
	.align		8
        /*0080*/ 	.dword	_ZN34_INTERNAL_d88ba110_4_k_cu_0fce2d584cuda3std3__436_GLOBAL__N__d88ba110_4_k_cu_0fce2d586ignoreE
	.align		8
        /*0088*/ 	.dword	_ZN34_INTERNAL_d88ba110_4_k_cu_0fce2d584cuda3std3__419piecewise_constructE
	.align		8
        /*0090*/ 	.dword	_ZN34_INTERNAL_d88ba110_4_k_cu_0fce2d584cuda3std3__48in_placeE
	.align		8
        /*0098*/ 	.dword	_ZN34_INTERNAL_d88ba110_4_k_cu_0fce2d584cuda3std3__420unreachable_sentinelE
	.align		8
        /*00a0*/ 	.dword	_ZN34_INTERNAL_d88ba110_4_k_cu_0fce2d584cuda3std3__47nulloptE
	.align		8
        /*00a8*/ 	.dword	_ZN34_INTERNAL_d88ba110_4_k_cu_0fce2d584cuda3std3__48unexpectE
	.align		8
        /*00b0*/ 	.dword	_ZN34_INTERNAL_d88ba110_4_k_cu_0fce2d584cuda3std6ranges3__45__cpo4swapE
	.align		8
        /*00b8*/ 	.dword	_ZN34_INTERNAL_d88ba110_4_k_cu_0fce2d584cuda3std6ranges3__45__cpo9iter_moveE
	.align		8
        /*00c0*/ 	.dword	_ZN34_INTERNAL_d88ba110_4_k_cu_0fce2d584cuda3std6ranges3__45__cpo5beginE
	.align		8
        /*00c8*/ 	.dword	_ZN34_INTERNAL_d88ba110_4_k_cu_0fce2d584cuda3std6ranges3__45__cpo3endE
	.align		8
        /*00d0*/ 	.dword	_ZN34_INTERNAL_d88ba110_4_k_cu_0fce2d584cuda3std6ranges3__45__cpo6cbeginE
	.align		8
        /*00d8*/ 	.dword	_ZN34_INTERNAL_d88ba110_4_k_cu_0fce2d584cuda3std6ranges3__45__cpo4cendE
	.align		8
        /*00e0*/ 	.dword	_ZN34_INTERNAL_d88ba110_4_k_cu_0fce2d584cuda3std6ranges3__45__cpo7advanceE
	.align		8
        /*00e8*/ 	.dword	_ZN34_INTERNAL_d88ba110_4_k_cu_0fce2d584cuda3std6ranges3__45__cpo9iter_swapE
	.align		8
        /*00f0*/ 	.dword	_ZN34_INTERNAL_d88ba110_4_k_cu_0fce2d584cuda3std6ranges3__45__cpo4nextE
	.align		8
        /*00f8*/ 	.dword	_ZN34_INTERNAL_d88ba110_4_k_cu_0fce2d584cuda3std6ranges3__45__cpo4prevE
	.align		8
        /*0100*/ 	.dword	_ZN34_INTERNAL_d88ba110_4_k_cu_0fce2d584cuda3std6ranges3__45__cpo4dataE
	.align		8
        /*0108*/ 	.dword	_ZN34_INTERNAL_d88ba110_4_k_cu_0fce2d584cuda3std6ranges3__45__cpo5cdataE
	.align		8
        /*0110*/ 	.dword	_ZN34_INTERNAL_d88ba110_4_k_cu_0fce2d584cuda3std6ranges3__45__cpo4sizeE
	.align		8
        /*0118*/ 	.dword	_ZN34_INTERNAL_d88ba110_4_k_cu_0fce2d584cuda3std6ranges3__45__cpo5ssizeE
	.align		8
        /*0120*/ 	.dword	_ZN34_INTERNAL_d88ba110_4_k_cu_0fce2d584cuda3std6ranges3__45__cpo8distanceE
	.align		8
        /*0128*/ 	.dword	_ZN34_INTERNAL_d88ba110_4_k_cu_0fce2d586thrust24THRUST_300001_SM_1000_NS8cuda_cub3parE
	.align		8
        /*0130*/ 	.dword	_ZN34_INTERNAL_d88ba110_4_k_cu_0fce2d586thrust24THRUST_300001_SM_1000_NS8cuda_cub10par_nosyncE
	.align		8
        /*0138*/ 	.dword	_ZN34_INTERNAL_d88ba110_4_k_cu_0fce2d586thrust24THRUST_300001_SM_1000_NS6system6detail10sequential3seqE
	.align		8
        /*0140*/ 	.dword	_ZN34_INTERNAL_d88ba110_4_k_cu_0fce2d586thrust24THRUST_300001_SM_1000_NS12placeholders2_1E
	.align		8
        /*0148*/ 	.dword	_ZN34_INTERNAL_d88ba110_4_k_cu_0fce2d586thrust24THRUST_300001_SM_1000_NS12placeholders2_2E
	.align		8
        /*0150*/ 	.dword	_ZN34_INTERNAL_d88ba110_4_k_cu_0fce2d586thrust24THRUST_300001_SM_1000_NS12placeholders2_3E
	.align		8
        /*0158*/ 	.dword	_ZN34_INTERNAL_d88ba110_4_k_cu_0fce2d586thrust24THRUST_300001_SM_1000_NS12placeholders2_4E
	.align		8
        /*0160*/ 	.dword	_ZN34_INTERNAL_d88ba110_4_k_cu_0fce2d586thrust24THRUST_300001_SM_1000_NS12placeholders2_5E
	.align		8
        /*0168*/ 	.dword	_ZN34_INTERNAL_d88ba110_4_k_cu_0fce2d586thrust24THRUST_300001_SM_1000_NS12placeholders2_6E
	.align		8
        /*0170*/ 	.dword	_ZN34_INTERNAL_d88ba110_4_k_cu_0fce2d586thrust24THRUST_300001_SM_1000_NS12placeholders2_7E
	.align		8
        /*0178*/ 	.dword	_ZN34_INTERNAL_d88ba110_4_k_cu_0fce2d586thrust24THRUST_300001_SM_1000_NS12placeholders2_8E
	.align		8
        /*0180*/ 	.dword	_ZN34_INTERNAL_d88ba110_4_k_cu_0fce2d586thrust24THRUST_300001_SM_1000_NS12placeholders2_9E
	.align		8
        /*0188*/ 	.dword	_ZN34_INTERNAL_d88ba110_4_k_cu_0fce2d586thrust24THRUST_300001_SM_1000_NS12placeholders3_10E
	.align		8
        /*0190*/ 	.dword	_ZN34_INTERNAL_d88ba110_4_k_cu_0fce2d586thrust24THRUST_300001_SM_1000_NS3seqE
	.align		8
        /*0198*/ 	.dword	$str
	.align		8
        /*01a0*/ 	.dword	vprintf


//--------------------- .nv.constant3             --------------------------
	.section	.nv.constant3,"a",@progbits
	.align	8
.nv.constant3:
	.type		__cr_lgamma_table,@object
	.size		__cr_lgamma_table,(.L_8 - __cr_lgamma_table)
__cr_lgamma_table:
        /*0000*/ 	.byte	0x00, 0x00, 0x00, 0x00, 0x00, 0x00, 0x00, 0x00, 0x00, 0x00, 0x00, 0x00, 0x00, 0x00, 0x00, 0x00
        /*0010*/ 	.byte	0xef, 0x39, 0xfa, 0xfe, 0x42, 0x2e, 0xe6, 0x3f, 0x02, 0x20, 0x2a, 0xfa, 0x0b, 0xab, 0xfc, 0x3f
        /*0020*/ 	.byte	0xf9, 0x2c, 0x92, 0x7c, 0xa7, 0x6c, 0x09, 0x40, 0xc9, 0x79, 0x44, 0x3c, 0x64, 0x26, 0x13, 0x40
        /*0030*/ 	.byte	0xca, 0x01, 0xcf, 0x3a, 0x27, 0x51, 0x1a, 0x40, 0x30, 0xcc, 0x2d, 0xf3, 0xe1, 0x0c, 0x21, 0x40
        /*0040*/ 	.byte	0x0d, 0xb7, 0xfc, 0x82, 0x8e, 0x35, 0x25, 0x40
.L_8:


//--------------------- .text._ZN3cub18CUB_300001_SM_10006detail11EmptyKernelIvEEvv --------------------------
	.section	.text._ZN3cub18CUB_300001_SM_10006detail11EmptyKernelIvEEvv,"ax",@progbits
	.align	128
        .global         _ZN3cub18CUB_300001_SM_10006detail11EmptyKernelIvEEvv
        .type           _ZN3cub18CUB_300001_SM_10006detail11EmptyKernelIvEEvv,@function
        .size           _ZN3cub18CUB_300001_SM_10006detail11EmptyKernelIvEEvv,(.L_x_43 - _ZN3cub18CUB_300001_SM_10006detail11EmptyKernelIvEEvv)
        .other          _ZN3cub18CUB_300001_SM_10006detail11EmptyKernelIvEEvv,@"STO_CUDA_ENTRY STV_DEFAULT"
_ZN3cub18CUB_300001_SM_10006detail11EmptyKernelIvEEvv:
.text._ZN3cub18CUB_300001_SM_10006detail11EmptyKernelIvEEvv:
[----:B------:R-:W-:Y:S01]  /*0000*/  LDC R1, c[0x0][0x37c] ;  /* 0x0000df00ff017b82 */ /* 0x000fe20000000800 */
[----:B------:R-:W-:Y:S05]  /*0010*/  EXIT ;  /* 0x000000000000794d */ /* 0x000fea0003800000 */
.L_x_0:
[----:B------:R-:W-:-:S00]  /*0020*/  BRA `(.L_x_0) ;  /* 0xfffffffc00fc7947 */ /* 0x000fc0000383ffff */
[----:B------:R-:W-:-:S00]  /*0030*/  NOP ;  /* 0x0000000000007918 */ /* 0x000fc00000000000 */
        /* <DEDUP_REMOVED lines=12> */
.L_x_43:


//--------------------- .text._Z8WaoCycle10boundariesiPfP6jointsf --------------------------
	.section	.text._Z8WaoCycle10boundariesiPfP6jointsf,"ax",@progbits
	.align	128
        .global         _Z8WaoCycle10boundariesiPfP6jointsf
        .type           _Z8WaoCycle10boundariesiPfP6jointsf,@function
        .size           _Z8WaoCycle10boundariesiPfP6jointsf,(.L_x_42 - _Z8WaoCycle10boundariesiPfP6jointsf)
        .other          _Z8WaoCycle10boundariesiPfP6jointsf,@"STO_CUDA_ENTRY STV_DEFAULT"
_Z8WaoCycle10boundariesiPfP6jointsf:
.text._Z8WaoCycle10boundariesiPfP6jointsf:
[----:B------:R-:W0:Y:S02]  /*0000*/  LDC R1, c[0x0][0x37c] ;  /* 0x0000df00ff017b82 */ /* 0x000e240000000800 */
[----:B0-----:R-:W-:Y:S01]  /*0010*/  VIADD R1, R1, 0xffffffc8 ;  /* 0xffffffc801017836 */ /* 0x001fe20000000000 */
[----:B------:R-:W0:Y:S01]  /*0020*/  LDCU.64 UR36, c[0x0][0x358] ;  /* 0x00006b00ff2477ac */ /* 0x000e220008000a00 */
[----:B------:R-:W1:Y:S01]  /*0030*/  LDCU UR6, c[0x0][0x2fc] ;  /* 0x00005f80ff0677ac */ /* 0x000e620008000800 */
[----:B------:R-:W-:Y:S01]  /*0040*/  CS2R R2, SR_CLOCKLO ;  /* 0x0000000000027805 */ /* 0x000fe20000015000 */
[----:B------:R-:W2:Y:S05]  /*0050*/  S2R R14, SR_TID.X ;  /* 0x00000000000e7919 */ /* 0x000eaa0000002100 */
[----:B------:R-:W-:Y:S01]  /*0060*/  LOP3.LUT R0, R2, 0xaad26b49, RZ, 0x3c, !PT ;  /* 0xaad26b4902007812 */ /* 0x000fe200078e3cff */
[----:B------:R-:W-:Y:S01]  /*0070*/  BSSY.RECONVERGENT B0, `(.L_x_1) ;  /* 0x0000261000007945 */ /* 0x000fe20003800200 */
[----:B------:R-:W-:-:S03]  /*0080*/  LOP3.LUT R2, R3, 0xf7dcefdd, RZ, 0x3c, !PT ;  /* 0xf7dcefdd03027812 */ /* 0x000fc600078e3cff */
[----:B------:R-:W-:Y:S02]  /*0090*/  IMAD R0, R0, 0x4182bed5, RZ ;  /* 0x4182bed500007824 */ /* 0x000fe400078e02ff */
[----:B------:R-:W-:Y:S02]  /*00a0*/  IMAD R3, R2, -0x658354e5, RZ ;  /* 0x9a7cab1b02037824 */ /* 0x000fe400078e02ff */
[C---:B------:R-:W-:Y:S01]  /*00b0*/  VIADD R5, R0.reuse, 0x75bcd15 ;  /* 0x075bcd1500057836 */ /* 0x040fe20000000000 */
[C---:B------:R-:W-:Y:S01]  /*00c0*/  LOP3.LUT R6, R0.reuse, 0x159a55e5, RZ, 0x3c, !PT ;  /* 0x159a55e500067812 */ /* 0x040fe200078e3cff */
[----:B------:R-:W-:Y:S01]  /*00d0*/  IMAD.IADD R8, R0, 0x1, R3 ;  /* 0x0000000100087824 */ /* 0x000fe200078e0203 */
[C---:B------:R-:W-:Y:S01]  /*00e0*/  LOP3.LUT R2, R3.reuse, 0x5491333, RZ, 0x3c, !PT ;  /* 0x0549133303027812 */ /* 0x040fe200078e3cff */
[----:B------:R-:W-:Y:S02]  /*00f0*/  VIADD R7, R3, 0x1f123bb5 ;  /* 0x1f123bb503077836 */ /* 0x000fe40000000000 */
[----:B------:R-:W-:-:S02]  /*0100*/  VIADD R4, R8, 0x64f0c9 ;  /* 0x0064f0c908047836 */ /* 0x000fc40000000000 */
[----:B------:R-:W-:Y:S01]  /*0110*/  VIADD R3, R0, 0x583f19 ;  /* 0x00583f1900037836 */ /* 0x000fe20000000000 */
[----:B------:R3:W-:Y:S04]  /*0120*/  STL.64 [R1+0x8], R6 ;  /* 0x0000080601007387 */ /* 0x0007e80000100a00 */
[----:B------:R3:W-:Y:S04]  /*0130*/  STL.64 [R1], R4 ;  /* 0x0000000401007387 */ /* 0x0007e80000100a00 */
[----:B------:R3:W-:Y:S01]  /*0140*/  STL.64 [R1+0x10], R2 ;  /* 0x0000100201007387 */ /* 0x0007e20000100a00 */
[----:B--2---:R-:W-:-:S13]  /*0150*/  ISETP.NE.AND P0, PT, R14, RZ, PT ;  /* 0x000000ff0e00720c */ /* 0x004fda0003f05270 */
[----:B01-3--:R-:W-:Y:S05]  /*0160*/  @!P0 BRA `(.L_x_2) ;  /* 0x0000002400448947 */ /* 0x00bfea0003800000 */
[----:B------:R-:W-:Y:S02]  /*0170*/  IMAD.MOV.U32 R9, RZ, RZ, RZ ;  /* 0x000000ffff097224 */ /* 0x000fe400078e00ff */
[----:B------:R-:W-:-:S07]  /*0180*/  IMAD.MOV.U32 R4, RZ, RZ, RZ ;  /* 0x000000ffff047224 */ /* 0x000fce00078e00ff */
.L_x_11:
[----:B------:R-:W-:Y:S01]  /*0190*/  LOP3.LUT R0, R14, 0x3, RZ, 0xc0, !PT ;  /* 0x000000030e007812 */ /* 0x000fe200078ec0ff */
[----:B------:R-:W-:Y:S03]  /*01a0*/  BSSY.RECONVERGENT B1, `(.L_x_3) ;  /* 0x0000247000017945 */ /* 0x000fe60003800200 */
[----:B------:R-:W-:-:S04]  /*01b0*/  ISETP.NE.U32.AND P0, PT, R0, RZ, PT ;  /* 0x000000ff0000720c */ /* 0x000fc80003f05070 */
[----:B------:R-:W-:-:S13]  /*01c0*/  ISETP.NE.AND.EX P0, PT, RZ, RZ, PT, P0 ;  /* 0x000000ffff00720c */ /* 0x000fda0003f05300 */
[----:B0-----:R-:W-:Y:S05]  /*01d0*/  @!P0 BRA `(.L_x_4) ;  /* 0x00000024000c8947 */ /* 0x001fea0003800000 */
[----:B------:R-:W0:Y:S01]  /*01e0*/  LDC.64 R10, c[0x4][RZ] ;  /* 0x01000000ff0a7b82 */ /* 0x000e220000000a00 */
[----:B------:R-:W-:Y:S01]  /*01f0*/  IMAD.MOV.U32 R0, RZ, RZ, RZ ;  /* 0x000000ffff007224 */ /* 0x000fe200078e00ff */
[----:B------:R-:W-:Y:S01]  /*0200*/  CS2R R6, SRZ ;  /* 0x0000000000067805 */ /* 0x000fe2000001ff00 */
[----:B------:R-:W-:Y:S01]  /*0210*/  IMAD.MOV.U32 R5, RZ, RZ, RZ ;  /* 0x000000ffff057224 */ /* 0x000fe200078e00ff */
[----:B------:R-:W-:Y:S01]  /*0220*/  CS2R R2, SRZ ;  /* 0x0000000000027805 */ /* 0x000fe2000001ff00 */
[----:B0-----:R-:W-:-:S07]  /*0230*/  IMAD.WIDE.U32 R10, R4, 0xc80, R10 ;  /* 0x00000c80040a7825 */ /* 0x001fce00078e000a */
.L_x_6:
[----:B------:R-:W-:-:S06]  /*0240*/  IMAD R15, R0, 0x4, R1 ;  /* 0x00000004000f7824 */ /* 0x000fcc00078e0201 */
[----:B------:R-:W5:Y:S01]  /*0250*/  LDL R15, [R15+0x4] ;  /* 0x000004000f0f7983 */ /* 0x000f620000100800 */
[----:B------:R-:W-:-:S05]  /*0260*/  UMOV UR4, URZ ;  /* 0x000000ff00047c82 */ /* 0x000fca0008000000 */
.L_x_5:
[----:B-----5:R-:W-:Y:S01]  /*0270*/  SHF.R.U32.HI R22, RZ, UR4, R15 ;  /* 0x00000004ff167c19 */ /* 0x020fe2000801160f */
[----:B------:R-:W-:-:S03]  /*0280*/  IMAD.SHL.U32 R12, R0, 0x20, RZ ;  /* 0x00000020000c7824 */ /* 0x000fc600078e00ff */
[----:B------:R-:W-:Y:S01]  /*0290*/  LOP3.LUT R13, R22, 0x1, RZ, 0xc0, !PT ;  /* 0x00000001160d7812 */ /* 0x000fe200078ec0ff */
[----:B------:R-:W-:-:S03]  /*02a0*/  VIADD R12, R12, UR4 ;  /* 0x000000040c0c7c36 */ /* 0x000fc60008000000 */
[----:B------:R-:W-:Y:S01]  /*02b0*/  ISETP.NE.U32.AND P0, PT, R13, 0x1, PT ;  /* 0x000000010d00780c */ /* 0x000fe20003f05070 */
[----:B------:R-:W-:-:S03]  /*02c0*/  IMAD R13, R12, 0x5, RZ ;  /* 0x000000050c0d7824 */ /* 0x000fc600078e02ff */
[----:B------:R-:W-:Y:S01]  /*02d0*/  R2P PR, R22, 0x7e ;  /* 0x0000007e16007804 */ /* 0x000fe20000000000 */
[----:B------:R-:W-:-:S08]  /*02e0*/  IMAD.WIDE.U32 R12, R13, 0x4, R10 ;  /* 0x000000040d0c7825 */ /* 0x000fd000078e000a */
[----:B------:R-:W2:Y:S04]  /*02f0*/  @!P0 LDG.E R16, desc[UR36][R12.64+0x10] ;  /* 0x000010240c108981 */ /* 0x000ea8000c1e1900 */
[----:B------:R-:W3:Y:S04]  /*0300*/  @P1 LDG.E R18, desc[UR36][R12.64+0x24] ;  /* 0x000024240c121981 */ /* 0x000ee8000c1e1900 */
[----:B------:R-:W4:Y:S04]  /*0310*/  @P2 LDG.E R20, desc[UR36][R12.64+0x38] ;  /* 0x000038240c142981 */ /* 0x000f28000c1e1900 */
[----:B------:R-:W4:Y:S04]  /*0320*/  @P3 LDG.E R24, desc[UR36][R12.64+0x4c] ;  /* 0x00004c240c183981 */ /* 0x000f28000c1e1900 */
[----:B------:R-:W4:Y:S04]  /*0330*/  @P4 LDG.E R26, desc[UR36][R12.64+0x60] ;  /* 0x000060240c1a4981 */ /* 0x000f28000c1e1900 */
[----:B------:R-:W4:Y:S04]  /*0340*/  @!P0 LDG.E R17, desc[UR36][R12.64+0x4] ;  /* 0x000004240c118981 */ /* 0x000f28000c1e1900 */
[----:B------:R-:W4:Y:S04]  /*0350*/  @!P0 LDG.E R19, desc[UR36][R12.64+0xc] ;  /* 0x00000c240c138981 */ /* 0x000f28000c1e1900 */
[----:B------:R-:W4:Y:S04]  /*0360*/  @P1 LDG.E R21, desc[UR36][R12.64+0x18] ;  /* 0x000018240c151981 */ /* 0x000f28000c1e1900 */
[----:B------:R-:W4:Y:S04]  /*0370*/  @P3 LDG.E R23, desc[UR36][R12.64+0x40] ;  /* 0x000040240c173981 */ /* 0x000f28000c1e1900 */
[----:B------:R-:W4:Y:S04]  /*0380*/  @P5 LDG.E R25, desc[UR36][R12.64+0x70] ;  /* 0x000070240c195981 */ /* 0x000f28000c1e1900 */
[----:B------:R-:W4:Y:S01]  /*0390*/  @P6 LDG.E R28, desc[UR36][R12.64+0x88] ;  /* 0x000088240c1c6981 */ /* 0x000f22000c1e1900 */
[----:B--2---:R-:W-:-:S03]  /*03a0*/  @!P0 LOP3.LUT R3, R3, R16, RZ, 0x3c, !PT ;  /* 0x0000001003038212 */ /* 0x004fc600078e3cff */
[----:B------:R-:W2:Y:S01]  /*03b0*/  @!P0 LDG.E R16, desc[UR36][R12.64] ;  /* 0x000000240c108981 */ /* 0x000ea2000c1e1900 */
[----:B---3--:R-:W-:-:S03]  /*03c0*/  @P1 LOP3.LUT R3, R3, R18, RZ, 0x3c, !PT ;  /* 0x0000001203031212 */ /* 0x008fc600078e3cff */
[----:B------:R-:W3:Y:S01]  /*03d0*/  @!P0 LDG.E R18, desc[UR36][R12.64+0x8] ;  /* 0x000008240c128981 */ /* 0x000ee2000c1e1900 */
[----:B----4-:R-:W-:-:S03]  /*03e0*/  @P2 LOP3.LUT R3, R3, R20, RZ, 0x3c, !PT ;  /* 0x0000001403032212 */ /* 0x010fc600078e3cff */
[----:B------:R-:W4:Y:S01]  /*03f0*/  @P1 LDG.E R20, desc[UR36][R12.64+0x14] ;  /* 0x000014240c141981 */ /* 0x000f22000c1e1900 */
[----:B------:R-:W-:-:S03]  /*0400*/  @P3 LOP3.LUT R3, R3, R24, RZ, 0x3c, !PT ;  /* 0x0000001803033212 */ /* 0x000fc600078e3cff */
[----:B------:R-:W4:Y:S01]  /*0410*/  @P5 LDG.E R24, desc[UR36][R12.64+0x74] ;  /* 0x000074240c185981 */ /* 0x000f22000c1e1900 */
[----:B------:R-:W-:-:S03]  /*0420*/  @P4 LOP3.LUT R3, R3, R26, RZ, 0x3c, !PT ;  /* 0x0000001a03034212 */ /* 0x000fc600078e3cff */
[----:B------:R-:W4:Y:S01]  /*0430*/  @P3 LDG.E R26, desc[UR36][R12.64+0x44] ;  /* 0x000044240c1a3981 */ /* 0x000f22000c1e1900 */
[----:B------:R-:W-:-:S03]  /*0440*/  @!P0 LOP3.LUT R6, R6, R17, RZ, 0x3c, !PT ;  /* 0x0000001106068212 */ /* 0x000fc600078e3cff */
[----:B------:R-:W4:Y:S01]  /*0450*/  @P1 LDG.E R17, desc[UR36][R12.64+0x20] ;  /* 0x000020240c111981 */ /* 0x000f22000c1e1900 */
[----:B------:R-:W-:-:S03]  /*0460*/  @!P0 LOP3.LUT R2, R2, R19, RZ, 0x3c, !PT ;  /* 0x0000001302028212 */ /* 0x000fc600078e3cff */
[----:B------:R-:W4:Y:S01]  /*0470*/  @P2 LDG.E R19, desc[UR36][R12.64+0x2c] ;  /* 0x00002c240c132981 */ /* 0x000f22000c1e1900 */
[----:B------:R-:W-:-:S03]  /*0480*/  @P1 LOP3.LUT R6, R6, R21, RZ, 0x3c, !PT ;  /* 0x0000001506061212 */ /* 0x000fc600078e3cff */
[----:B------:R-:W4:Y:S01]  /*0490*/  @P2 LDG.E R21, desc[UR36][R12.64+0x34] ;  /* 0x000034240c152981 */ /* 0x000f22000c1e1900 */
[----:B--2---:R-:W-:-:S03]  /*04a0*/  @!P0 LOP3.LUT R5, R5, R16, RZ, 0x3c, !PT ;  /* 0x0000001005058212 */ /* 0x004fc600078e3cff */
[----:B------:R-:W2:Y:S01]  /*04b0*/  @P1 LDG.E R16, desc[UR36][R12.64+0x1c] ;  /* 0x00001c240c101981 */ /* 0x000ea2000c1e1900 */
[----:B---3--:R-:W-:-:S03]  /*04c0*/  @!P0 LOP3.LUT R7, R7, R18, RZ, 0x3c, !PT ;  /* 0x0000001207078212 */ /* 0x008fc600078e3cff */
[----:B------:R-:W3:Y:S01]  /*04d0*/  @P2 LDG.E R18, desc[UR36][R12.64+0x28] ;  /* 0x000028240c122981 */ /* 0x000ee2000c1e1900 */
[----:B----4-:R-:W-:-:S03]  /*04e0*/  @P1 LOP3.LUT R5, R5, R20, RZ, 0x3c, !PT ;  /* 0x0000001405051212 */ /* 0x010fc600078e3cff */
[----:B------:R-:W4:Y:S01]  /*04f0*/  @P2 LDG.E R20, desc[UR36][R12.64+0x30] ;  /* 0x000030240c142981 */ /* 0x000f22000c1e1900 */
[----:B------:R-:W-:-:S03]  /*0500*/  @P5 LOP3.LUT R3, R3, R24, RZ, 0x3c, !PT ;  /* 0x0000001803035212 */ /* 0x000fc600078e3cff */
[----:B------:R-:W4:Y:S01]  /*0510*/  @P3 LDG.E R24, desc[UR36][R12.64+0x3c] ;  /* 0x00003c240c183981 */ /* 0x000f22000c1e1900 */
[----:B------:R-:W-:-:S03]  /*0520*/  @P1 LOP3.LUT R2, R2, R17, RZ, 0x3c, !PT ;  /* 0x0000001102021212 */ /* 0x000fc600078e3cff */
[----:B------:R-:W4:Y:S01]  /*0530*/  @P3 LDG.E R17, desc[UR36][R12.64+0x48] ;  /* 0x000048240c113981 */ /* 0x000f22000c1e1900 */
[----:B------:R-:W-:-:S03]  /*0540*/  @P2 LOP3.LUT R6, R6, R19, RZ, 0x3c, !PT ;  /* 0x0000001306062212 */ /* 0x000fc600078e3cff */
[----:B------:R-:W4:Y:S01]  /*0550*/  @P4 LDG.E R19, desc[UR36][R12.64+0x54] ;  /* 0x000054240c134981 */ /* 0x000f22000c1e1900 */
[----:B------:R-:W-:Y:S02]  /*0560*/  @P2 LOP3.LUT R2, R2, R21, RZ, 0x3c, !PT ;  /* 0x0000001502022212 */ /* 0x000fe400078e3cff */
[----:B------:R-:W-:Y:S01]  /*0570*/  @P3 LOP3.LUT R6, R6, R23, RZ, 0x3c, !PT ;  /* 0x0000001706063212 */ /* 0x000fe200078e3cff */
[----:B------:R-:W4:Y:S04]  /*0580*/  @P4 LDG.E R21, desc[UR36][R12.64+0x5c] ;  /* 0x00005c240c154981 */ /* 0x000f28000c1e1900 */
[----:B------:R-:W4:Y:S01]  /*0590*/  @P5 LDG.E R23, desc[UR36][R12.64+0x68] ;  /* 0x000068240c175981 */ /* 0x000f22000c1e1900 */
[----:B--2---:R-:W-:-:S03]  /*05a0*/  @P1 LOP3.LUT R7, R7, R16, RZ, 0x3c, !PT ;  /* 0x0000001007071212 */ /* 0x004fc600078e3cff */
[----:B------:R-:W2:Y:S01]  /*05b0*/  @P4 LDG.E R16, desc[UR36][R12.64+0x50] ;  /* 0x000050240c104981 */ /* 0x000ea2000c1e1900 */
[----:B---3--:R-:W-:-:S03]  /*05c0*/  @P2 LOP3.LUT R5, R5, R18, RZ, 0x3c, !PT ;  /* 0x0000001205052212 */ /* 0x008fc600078e3cff */
[----:B------:R-:W3:Y:S01]  /*05d0*/  @P4 LDG.E R18, desc[UR36][R12.64+0x58] ;  /* 0x000058240c124981 */ /* 0x000ee2000c1e1900 */
[----:B----4-:R-:W-:-:S03]  /*05e0*/  @P2 LOP3.LUT R7, R7, R20, RZ, 0x3c, !PT ;  /* 0x0000001407072212 */ /* 0x010fc600078e3cff */
[----:B------:R-:W4:Y:S01]  /*05f0*/  @P5 LDG.E R20, desc[UR36][R12.64+0x64] ;  /* 0x000064240c145981 */ /* 0x000f22000c1e1900 */
[----:B------:R-:W-:-:S03]  /*0600*/  @P3 LOP3.LUT R5, R5, R24, RZ, 0x3c, !PT ;  /* 0x0000001805053212 */ /* 0x000fc600078e3cff */
[----:B------:R-:W4:Y:S01]  /*0610*/  @P5 LDG.E R24, desc[UR36][R12.64+0x6c] ;  /* 0x00006c240c185981 */ /* 0x000f22000c1e1900 */
[----:B------:R-:W-:Y:S02]  /*0620*/  LOP3.LUT P0, RZ, R22, 0x80, RZ, 0xc0, !PT ;  /* 0x0000008016ff7812 */ /* 0x000fe4000780c0ff */
[----:B------:R-:W-:Y:S02]  /*0630*/  @P3 LOP3.LUT R7, R7, R26, RZ, 0x3c, !PT ;  /* 0x0000001a07073212 */ /* 0x000fe400078e3cff */
[----:B------:R-:W-:Y:S02]  /*0640*/  @P3 LOP3.LUT R2, R2, R17, RZ, 0x3c, !PT ;  /* 0x0000001102023212 */ /* 0x000fe400078e3cff */
[----:B------:R-:W4:Y:S01]  /*0650*/  @P6 LDG.E R17, desc[UR36][R12.64+0x7c] ;  /* 0x00007c240c116981 */ /* 0x000f22000c1e1900 */
[----:B------:R-:W-:-:S03]  /*0660*/  @P4 LOP3.LUT R6, R6, R19, RZ, 0x3c, !PT ;  /* 0x0000001306064212 */ /* 0x000fc600078e3cff */
[----:B------:R-:W4:Y:S01]  /*0670*/  @P6 LDG.E R19, desc[UR36][R12.64+0x84] ;  /* 0x000084240c136981 */ /* 0x000f22000c1e1900 */
[----:B------:R-:W-:-:S03]  /*0680*/  @P4 LOP3.LUT R2, R2, R21, RZ, 0x3c, !PT ;  /* 0x0000001502024212 */ /* 0x000fc600078e3cff */
[----:B------:R-:W4:Y:S01]  /*0690*/  @P0 LDG.E R26, desc[UR36][R12.64+0x9c] ;  /* 0x00009c240c1a0981 */ /* 0x000f22000c1e1900 */
[----:B------:R-:W-:-:S03]  /*06a0*/  @P5 LOP3.LUT R6, R6, R23, RZ, 0x3c, !PT ;  /* 0x0000001706065212 */ /* 0x000fc600078e3cff */
        /* <DEDUP_REMOVED lines=10> */
[----:B------:R-:W-:Y:S02]  /*0750*/  @P5 LOP3.LUT R2, R2, R25, RZ, 0x3c, !PT ;  /* 0x0000001902025212 */ /* 0x000fe400078e3cff */
[----:B------:R-:W-:Y:S02]  /*0760*/  @P6 LOP3.LUT R3, R3, R28, RZ, 0x3c, !PT ;  /* 0x0000001c03036212 */ /* 0x000fe400078e3cff */
[----:B------:R-:W-:Y:S02]  /*0770*/  @P6 LOP3.LUT R6, R6, R17, RZ, 0x3c, !PT ;  /* 0x0000001106066212 */ /* 0x000fe400078e3cff */
[----:B------:R-:W-:Y:S02]  /*0780*/  @P6 LOP3.LUT R2, R2, R19, RZ, 0x3c, !PT ;  /* 0x0000001302026212 */ /* 0x000fe400078e3cff */
[----:B------:R-:W-:Y:S02]  /*0790*/  @P0 LOP3.LUT R3, R3, R26, RZ, 0x3c, !PT ;  /* 0x0000001a03030212 */ /* 0x000fe400078e3cff */
[----:B------:R-:W-:-:S02]  /*07a0*/  @P0 LOP3.LUT R6, R6, R21, RZ, 0x3c, !PT ;  /* 0x0000001506060212 */ /* 0x000fc400078e3cff */
[----:B------:R-:W-:Y:S02]  /*07b0*/  @P0 LOP3.LUT R2, R2, R23, RZ, 0x3c, !PT ;  /* 0x0000001702020212 */ /* 0x000fe400078e3cff */
[----:B--2---:R-:W-:Y:S02]  /*07c0*/  @P6 LOP3.LUT R5, R5, R16, RZ, 0x3c, !PT ;  /* 0x0000001005056212 */ /* 0x004fe400078e3cff */
[----:B---3--:R-:W-:Y:S02]  /*07d0*/  @P6 LOP3.LUT R7, R7, R18, RZ, 0x3c, !PT ;  /* 0x0000001207076212 */ /* 0x008fe400078e3cff */
[----:B----4-:R-:W-:Y:S02]  /*07e0*/  @P0 LOP3.LUT R5, R5, R20, RZ, 0x3c, !PT ;  /* 0x0000001405050212 */ /* 0x010fe400078e3cff */
[----:B------:R-:W-:Y:S02]  /*07f0*/  @P0 LOP3.LUT R7, R7, R24, RZ, 0x3c, !PT ;  /* 0x0000001807070212 */ /* 0x000fe400078e3cff */
[----:B------:R-:W-:-:S13]  /*0800*/  R2P PR, R22.B1, 0x7f ;  /* 0x0000007f16007804 */ /* 0x000fda0000001000 */
[----:B------:R-:W2:Y:S04]  /*0810*/  @P0 LDG.E R18, desc[UR36][R12.64+0xa0] ;  /* 0x0000a0240c120981 */ /* 0x000ea8000c1e1900 */
[----:B------:R-:W3:Y:S04]  /*0820*/  @P0 LDG.E R19, desc[UR36][R12.64+0xa4] ;  /* 0x0000a4240c130981 */ /* 0x000ee8000c1e1900 */
[----:B------:R-:W4:Y:S04]  /*0830*/  @P0 LDG.E R20, desc[UR36][R12.64+0xa8] ;  /* 0x0000a8240c140981 */ /* 0x000f28000c1e1900 */
[----:B------:R-:W4:Y:S04]  /*0840*/  @P0 LDG.E R21, desc[UR36][R12.64+0xac] ;  /* 0x0000ac240c150981 */ /* 0x000f28000c1e1900 */
[----:B------:R-:W4:Y:S04]  /*0850*/  @P0 LDG.E R24, desc[UR36][R12.64+0xb0] ;  /* 0x0000b0240c180981 */ /* 0x000f28000c1e1900 */
[----:B------:R-:W4:Y:S04]  /*0860*/  @P1 LDG.E R16, desc[UR36][R12.64+0xbc] ;  /* 0x0000bc240c101981 */ /* 0x000f28000c1e1900 */
[----:B------:R-:W4:Y:S04]  /*0870*/  @P1 LDG.E R26, desc[UR36][R12.64+0xb4] ;  /* 0x0000b4240c1a1981 */ /* 0x000f28000c1e1900 */
        /* <DEDUP_REMOVED lines=11> */
[----:B------:R-:W-:Y:S01]  /*0930*/  LOP3.LUT P0, RZ, R22, 0x8000, RZ, 0xc0, !PT ;  /* 0x0000800016ff7812 */ /* 0x000fe2000780c0ff */
[----:B------:R-:W4:Y:S01]  /*0940*/  @P2 LDG.E R24, desc[UR36][R12.64+0xd8] ;  /* 0x0000d8240c182981 */ /* 0x000f22000c1e1900 */
[----:B------:R-:W-:-:S03]  /*0950*/  @P1 LOP3.LUT R7, R7, R16, RZ, 0x3c, !PT ;  /* 0x0000001007071212 */ /* 0x000fc600078e3cff */
[----:B------:R-:W4:Y:S01]  /*0960*/  @P2 LDG.E R22, desc[UR36][R12.64+0xd0] ;  /* 0x0000d0240c162981 */ /* 0x000f22000c1e1900 */
[----:B------:R-:W-:-:S03]  /*0970*/  @P1 LOP3.LUT R5, R5, R26, RZ, 0x3c, !PT ;  /* 0x0000001a05051212 */ /* 0x000fc600078e3cff */
[----:B------:R-:W4:Y:S01]  /*0980*/  @P3 LDG.E R16, desc[UR36][R12.64+0xe4] ;  /* 0x0000e4240c103981 */ /* 0x000f22000c1e1900 */
[----:B------:R-:W-:-:S03]  /*0990*/  @P1 LOP3.LUT R6, R6, R23, RZ, 0x3c, !PT ;  /* 0x0000001706061212 */ /* 0x000fc600078e3cff */
[----:B------:R-:W4:Y:S01]  /*09a0*/  @P3 LDG.E R26, desc[UR36][R12.64+0xdc] ;  /* 0x0000dc240c1a3981 */ /* 0x000f22000c1e1900 */
[----:B------:R-:W-:-:S03]  /*09b0*/  @P1 LOP3.LUT R2, R2, R17, RZ, 0x3c, !PT ;  /* 0x0000001102021212 */ /* 0x000fc600078e3cff */
        /* <DEDUP_REMOVED lines=43> */
[----:B------:R-:W-:-:S04]  /*0c70*/  UIADD3 UR4, UPT, UPT, UR4, 0x10, URZ ;  /* 0x0000001004047890 */ /* 0x000fc8000fffe0ff */
[----:B------:R-:W-:Y:S01]  /*0c80*/  UISETP.NE.AND UP0, UPT, UR4, 0x20, UPT ;  /* 0x000000200400788c */ /* 0x000fe2000bf05270 */
[----:B--2---:R-:W-:Y:S02]  /*0c90*/  @P5 LOP3.LUT R3, R3, R18, RZ, 0x3c, !PT ;  /* 0x0000001203035212 */ /* 0x004fe400078e3cff */
[----:B---3--:R-:W-:Y:S02]  /*0ca0*/  @P6 LOP3.LUT R6, R6, R19, RZ, 0x3c, !PT ;  /* 0x0000001306066212 */ /* 0x008fe400078e3cff */
[----:B----4-:R-:W-:Y:S02]  /*0cb0*/  @P6 LOP3.LUT R5, R5, R20, RZ, 0x3c, !PT ;  /* 0x0000001405056212 */ /* 0x010fe400078e3cff */
[----:B------:R-:W-:Y:S02]  /*0cc0*/  @P6 LOP3.LUT R2, R2, R21, RZ, 0x3c, !PT ;  /* 0x0000001502026212 */ /* 0x000fe400078e3cff */
[----:B------:R-:W-:Y:S02]  /*0cd0*/  @P6 LOP3.LUT R7, R7, R22, RZ, 0x3c, !PT ;  /* 0x0000001607076212 */ /* 0x000fe400078e3cff */
[----:B------:R-:W-:-:S02]  /*0ce0*/  @P6 LOP3.LUT R3, R3, R16, RZ, 0x3c, !PT ;  /* 0x0000001003036212 */ /* 0x000fc400078e3cff */
[----:B------:R-:W-:Y:S02]  /*0cf0*/  @P0 LOP3.LUT R5, R5, R24, RZ, 0x3c, !PT ;  /* 0x0000001805050212 */ /* 0x000fe400078e3cff */
[----:B------:R-:W-:Y:S02]  /*0d00*/  @P0 LOP3.LUT R3, R3, R28, RZ, 0x3c, !PT ;  /* 0x0000001c03030212 */ /* 0x000fe400078e3cff */
[----:B------:R-:W-:Y:S02]  /*0d10*/  @P0 LOP3.LUT R7, R7, R26, RZ, 0x3c, !PT ;  /* 0x0000001a07070212 */ /* 0x000fe400078e3cff */
[----:B------:R-:W-:Y:S02]  /*0d20*/  @P0 LOP3.LUT R2, R2, R23, RZ, 0x3c, !PT ;  /* 0x0000001702020212 */ /* 0x000fe400078e3cff */
[----:B------:R-:W-:Y:S01]  /*0d30*/  @P0 LOP3.LUT R6, R6, R17, RZ, 0x3c, !PT ;  /* 0x0000001106060212 */ /* 0x000fe200078e3cff */
[----:B------:R-:W-:Y:S06]  /*0d40*/  BRA.U UP0, `(.L_x_5) ;  /* 0xfffffff500487547 */ /* 0x000fec000b83ffff */
[----:B------:R-:W-:-:S05]  /*0d50*/  VIADD R0, R0, 0x1 ;  /* 0x0000000100007836 */ /* 0x000fca0000000000 */
[----:B------:R-:W-:-:S13]  /*0d60*/  ISETP.NE.AND P0, PT, R0, 0x5, PT ;  /* 0x000000050000780c */ /* 0x000fda0003f05270 */
[----:B------:R-:W-:Y:S05]  /*0d70*/  @P0 BRA `(.L_x_6) ;  /* 0xfffffff400300947 */ /* 0x000fea000383ffff */
[----:B------:R-:W-:Y:S01]  /*0d80*/  LOP3.LUT R0, R14, 0x3, RZ, 0xc0, !PT ;  /* 0x000000030e007812 */ /* 0x000fe200078ec0ff */
[----:B------:R0:W-:Y:S03]  /*0d90*/  STL [R1+0x4], R5 ;  /* 0x0000040501007387 */ /* 0x0001e60000100800 */
[----:B------:R-:W-:Y:S01]  /*0da0*/  ISETP.NE.U32.AND P0, PT, R0, 0x1, PT ;  /* 0x000000010000780c */ /* 0x000fe20003f05070 */
[----:B------:R0:W-:Y:S03]  /*0db0*/  STL.64 [R1+0x8], R6 ;  /* 0x0000080601007387 */ /* 0x0001e60000100a00 */
[----:B------:R-:W-:Y:S01]  /*0dc0*/  ISETP.NE.AND.EX P0, PT, RZ, RZ, PT, P0 ;  /* 0x000000ffff00720c */ /* 0x000fe20003f05300 */
[----:B------:R0:W-:-:S12]  /*0dd0*/  STL.64 [R1+0x10], R2 ;  /* 0x0000100201007387 */ /* 0x0001d80000100a00 */
[----:B0-----:R-:W-:Y:S05]  /*0de0*/  @!P0 BRA `(.L_x_4) ;  /* 0x0000001800088947 */ /* 0x001fea0003800000 */
[----:B------:R-:W-:Y:S01]  /*0df0*/  UMOV UR4, URZ ;  /* 0x000000ff00047c82 */ /* 0x000fe20008000000 */
[----:B------:R-:W-:Y:S01]  /*0e00*/  UMOV UR5, URZ ;  /* 0x000000ff00057c82 */ /* 0x000fe20008000000 */
[----:B------:R-:W-:Y:S02]  /*0e10*/  IMAD.MOV.U32 R0, RZ, RZ, RZ ;  /* 0x000000ffff007224 */ /* 0x000fe400078e00ff */
[----:B------:R-:W-:Y:S02]  /*0e20*/  IMAD.MOV.U32 R5, RZ, RZ, RZ ;  /* 0x000000ffff057224 */ /* 0x000fe400078e00ff */
[----:B------:R-:W-:Y:S02]  /*0e30*/  IMAD.U32 R7, RZ, RZ, UR4 ;  /* 0x00000004ff077e24 */ /* 0x000fe4000f8e00ff */
[----:B------:R-:W-:Y:S02]  /*0e40*/  IMAD.U32 R6, RZ, RZ, UR5 ;  /* 0x00000005ff067e24 */ /* 0x000fe4000f8e00ff */
[----:B------:R-:W-:-:S02]  /*0e50*/  IMAD.U32 R2, RZ, RZ, UR5 ;  /* 0x00000005ff027e24 */ /* 0x000fc4000f8e00ff */
[----:B------:R-:W-:-:S07]  /*0e60*/  IMAD.U32 R3, RZ, RZ, UR4 ;  /* 0x00000004ff037e24 */ /* 0x000fce000f8e00ff */
.L_x_8:
[----:B------:R-:W-:-:S06]  /*0e70*/  IMAD R15, R0, 0x4, R1 ;  /* 0x00000004000f7824 */ /* 0x000fcc00078e0201 */
[----:B------:R-:W5:Y:S01]  /*0e80*/  LDL R15, [R15+0x4] ;  /* 0x000004000f0f7983 */ /* 0x000f620000100800 */
[----:B------:R-:W-:-:S05]  /*0e90*/  UMOV UR4, URZ ;  /* 0x000000ff00047c82 */ /* 0x000fca0008000000 */
.L_x_7:
        /* <DEDUP_REMOVED lines=183> */
[----:B0-----:R-:W-:Y:S05]  /*1a10*/  @P0 BRA `(.L_x_4) ;  /* 0x0000000800fc0947 */ /* 0x001fea0003800000 */
        /* <DEDUP_REMOVED lines=8> */
.L_x_10:
[----:B------:R-:W-:-:S06]  /*1aa0*/  IMAD R15, R0, 0x4, R1 ;  /* 0x00000004000f7824 */ /* 0x000fcc00078e0201 */
[----:B------:R-:W5:Y:S01]  /*1ab0*/  LDL R15, [R15+0x4] ;  /* 0x000004000f0f7983 */ /* 0x000f620000100800 */
[----:B------:R-:W-:-:S05]  /*1ac0*/  UMOV UR4, URZ ;  /* 0x000000ff00047c82 */ /* 0x000fca0008000000 */
.L_x_9:
        /* <DEDUP_REMOVED lines=177> */
[----:B------:R0:W-:Y:S04]  /*25e0*/  STL [R1+0x4], R5 ;  /* 0x0000040501007387 */ /* 0x0001e80000100800 */
[----:B------:R0:W-:Y:S04]  /*25f0*/  STL.64 [R1+0x8], R6 ;  /* 0x0000080601007387 */ /* 0x0001e80000100a00 */
[----:B------:R0:W-:Y:S02]  /*2600*/  STL.64 [R1+0x10], R2 ;  /* 0x0000100201007387 */ /* 0x0001e40000100a00 */
.L_x_4:
[----:B------:R-:W-:Y:S05]  /*2610*/  BSYNC.RECONVERGENT B1 ;  /* 0x0000000000017941 */ /* 0x000fea0003800200 */
.L_x_3:
[----:B------:R-:W-:Y:S01]  /*2620*/  ISETP.GT.U32.AND P0, PT, R14, 0x3, PT ;  /* 0x000000030e00780c */ /* 0x000fe20003f04070 */
[----:B------:R-:W-:Y:S01]  /*2630*/  VIADD R4, R4, 0x1 ;  /* 0x0000000104047836 */ /* 0x000fe20000000000 */
[--C-:B------:R-:W-:Y:S02]  /*2640*/  SHF.R.U64 R14, R14, 0x2, R9.reuse ;  /* 0x000000020e0e7819 */ /* 0x100fe40000001209 */
[----:B------:R-:W-:Y:S02]  /*2650*/  ISETP.GT.U32.AND.EX P0, PT, R9, RZ, PT, P0 ;  /* 0x000000ff0900720c */ /* 0x000fe40003f04100 */
[----:B------:R-:W-:-:S11]  /*2660*/  SHF.R.U32.HI R9, RZ, 0x2, R9 ;  /* 0x00000002ff097819 */ /* 0x000fd60000011609 */
[----:B------:R-:W-:Y:S05]  /*2670*/  @P0 BRA `(.L_x_11) ;  /* 0xffffffd800c40947 */ /* 0x000fea000383ffff */
.L_x_2:
[----:B------:R-:W-:Y:S05]  /*2680*/  BSYNC.RECONVERGENT B0 ;  /* 0x0000000000007941 */ /* 0x000fea0003800200 */
.L_x_1:
[----:B------:R-:W-:Y:S01]  /*2690*/  SHF.R.U32.HI R0, RZ, 0x2, R5 ;  /* 0x00000002ff007819 */ /* 0x000fe20000011605 */
[----:B------:R-:W1:Y:S01]  /*26a0*/  S2R R17, SR_TID.X ;  /* 0x0000000000117919 */ /* 0x000e620000002100 */
[----:B------:R-:W-:Y:S01]  /*26b0*/  SHF.R.U32.HI R9, RZ, 0x2, R6 ;  /* 0x00000002ff097819 */ /* 0x000fe20000011606 */
[----:B------:R-:W2:Y:S01]  /*26c0*/  LDC R14, c[0x0][0x3b0] ;  /* 0x0000ec00ff0e7b82 */ /* 0x000ea20000000800 */
[----:B------:R-:W-:Y:S01]  /*26d0*/  LOP3.LUT R0, R0, R5, RZ, 0x3c, !PT ;  /* 0x0000000500007212 */ /* 0x000fe200078e3cff */
[----:B0-----:R-:W-:Y:S01]  /*26e0*/  IMAD.SHL.U32 R5, R3, 0x10, RZ ;  /* 0x0000001003057824 */ /* 0x001fe200078e00ff */
[----:B------:R-:W-:Y:S01]  /*26f0*/  LOP3.LUT R9, R9, R6, RZ, 0x3c, !PT ;  /* 0x0000000609097212 */ /* 0x000fe200078e3cff */
[----:B------:R-:W-:Y:S01]  /*2700*/  VIADD R22, R8, 0x861f67 ;  /* 0x00861f6708167836 */ /* 0x000fe20000000000 */
[----:B------:R-:W-:Y:S01]  /*2710*/  SHF.R.U32.HI R6, RZ, 0x2, R7 ;  /* 0x00000002ff067819 */ /* 0x000fe20000011607 */
[----:B------:R-:W-:Y:S01]  /*2720*/  IMAD.SHL.U32 R4, R0, 0x2, RZ ;  /* 0x0000000200047824 */ /* 0x000fe200078e00ff */
[----:B------:R-:W-:Y:S01]  /*2730*/  SHF.R.U32.HI R10, RZ, 0x2, R3 ;  /* 0x00000002ff0a7819 */ /* 0x000fe20000011603 */
[----:B------:R-:W0:Y:S01]  /*2740*/  S2UR UR5, SR_CgaCtaId ;  /* 0x00000000000579c3 */ /* 0x000e220000008800 */
[----:B------:R-:W-:Y:S01]  /*2750*/  LOP3.LUT R6, R6, R7, RZ, 0x3c, !PT ;  /* 0x0000000706067212 */ /* 0x000fe200078e3cff */
[----:B------:R-:W-:Y:S01]  /*2760*/  UMOV UR4, 0x400 ;  /* 0x0000040000047882 */ /* 0x000fe20000000000 */
[----:B------:R-:W-:Y:S01]  /*2770*/  LOP3.LUT R4, R0, R4, R5, 0x96, !PT ;  /* 0x0000000400047212 */ /* 0x000fe200078e9605 */
[----:B------:R-:W-:Y:S01]  /*2780*/  IMAD.SHL.U32 R5, R9, 0x2, RZ ;  /* 0x0000000209057824 */ /* 0x000fe200078e00ff */
[----:B------:R-:W-:-:S02]  /*2790*/  SHF.R.U32.HI R7, RZ, 0x2, R2 ;  /* 0x00000002ff077819 */ /* 0x000fc40000011602 */
[-C--:B------:R-:W-:Y:S01]  /*27a0*/  LOP3.LUT R4, R4, R3.reuse, RZ, 0x3c, !PT ;  /* 0x0000000304047212 */ /* 0x080fe200078e3cff */
[----:B------:R-:W3:Y:S01]  /*27b0*/  LDC.64 R12, c[0x0][0x3a8] ;  /* 0x0000ea00ff0c7b82 */ /* 0x000ee20000000a00 */
[----:B------:R-:W-:Y:S02]  /*27c0*/  LOP3.LUT R2, R7, R2, RZ, 0x3c, !PT ;  /* 0x0000000207027212 */ /* 0x000fe400078e3cff */
[----:B------:R-:W-:Y:S01]  /*27d0*/  LOP3.LUT R10, R10, R3, RZ, 0x3c, !PT ;  /* 0x000000030a0a7212 */ /* 0x000fe200078e3cff */
[----:B------:R-:W-:Y:S01]  /*27e0*/  IMAD.SHL.U32 R0, R4, 0x10, RZ ;  /* 0x0000001004007824 */ /* 0x000fe200078e00ff */
[----:B------:R-:W-:Y:S02]  /*27f0*/  SHF.R.U32.HI R11, RZ, 0x2, R4 ;  /* 0x00000002ff0b7819 */ /* 0x000fe40000011604 */
[----:B--2---:R-:W-:Y:S02]  /*2800*/  ISETP.GE.AND P0, PT, R14, 0x1, PT ;  /* 0x000000010e00780c */ /* 0x004fe40003f06270 */
[----:B------:R-:W-:Y:S01]  /*2810*/  LOP3.LUT R5, R9, R5, R0, 0x96, !PT ;  /* 0x0000000509057212 */ /* 0x000fe200078e9600 */
[----:B------:R-:W-:Y:S01]  /*2820*/  IMAD.SHL.U32 R0, R6, 0x2, RZ ;  /* 0x0000000206007824 */ /* 0x000fe200078e00ff */
[----:B------:R-:W-:-:S02]  /*2830*/  LOP3.LUT R11, R11, R4, RZ, 0x3c, !PT ;  /* 0x000000040b0b7212 */ /* 0x000fc400078e3cff */
[----:B------:R-:W-:Y:S01]  /*2840*/  LOP3.LUT R27, R5, R4, RZ, 0x3c, !PT ;  /* 0x00000004051b7212 */ /* 0x000fe200078e3cff */
[----:B0-----:R-:W-:-:S04]  /*2850*/  ULEA UR4, UR5, UR4, 0x18 ;  /* 0x0000000405047291 */ /* 0x001fc8000f8ec0ff */
[----:B------:R-:W-:-:S05]  /*2860*/  IMAD.SHL.U32 R5, R27, 0x10, RZ ;  /* 0x000000101b057824 */ /* 0x000fca00078e00ff */
[----:B------:R-:W-:Y:S01]  /*2870*/  LOP3.LUT R0, R6, R0, R5, 0x96, !PT ;  /* 0x0000000006007212 */ /* 0x000fe200078e9605 */
[----:B---3--:R-:W-:Y:S01]  /*2880*/  FADD R13, R13, -R12 ;  /* 0x8000000c0d0d7221 */ /* 0x008fe20000000000 */
[----:B------:R-:W0:Y:S02]  /*2890*/  LDC.64 R6, c[0x0][0x380] ;  /* 0x0000e000ff067b82 */ /* 0x000e240000000a00 */
[----:B------:R-:W-:Y:S01]  /*28a0*/  LOP3.LUT R26, R0, R27, RZ, 0x3c, !PT ;  /* 0x0000001b001a7212 */ /* 0x000fe200078e3cff */
[----:B------:R-:W-:-:S04]  /*28b0*/  IMAD.SHL.U32 R0, R2, 0x2, RZ ;  /* 0x0000000202007824 */ /* 0x000fc800078e00ff */
[----:B------:R-:W-:-:S05]  /*28c0*/  IMAD.SHL.U32 R5, R26, 0x10, RZ ;  /* 0x000000101a057824 */ /* 0x000fca00078e00ff */
[----:B------:R-:W-:Y:S01]  /*28d0*/  LOP3.LUT R5, R2, R0, R5, 0x96, !PT ;  /* 0x0000000002057212 */ /* 0x000fe200078e9605 */
[----:B------:R-:W-:-:S03]  /*28e0*/  IMAD.SHL.U32 R0, R10, 0x2, RZ ;  /* 0x000000020a007824 */ /* 0x000fc600078e00ff */
[----:B------:R-:W-:Y:S01]  /*28f0*/  LOP3.LUT R24, R5, R26, RZ, 0x3c, !PT ;  /* 0x0000001a05187212 */ /* 0x000fe200078e3cff */
[----:B------:R-:W-:-:S04]  /*2900*/  VIADD R5, R8, 0x64f0c9 ;  /* 0x0064f0c908057836 */ /* 0x000fc80000000000 */
[----:B------:R-:W-:Y:S01]  /*2910*/  IMAD.SHL.U32 R3, R24, 0x10, RZ ;  /* 0x0000001018037824 */ /* 0x000fe200078e00ff */
[----:B------:R-:W-:Y:S01]  /*2920*/  IADD3 R9, PT, PT, R5, 0x587c5, R4 ;  /* 0x000587c505097810 */ /* 0x000fe20007ffe004 */
[----:B0-----:R-:W-:Y:S01]  /*2930*/  FADD R4, R7, -R6 ;  /* 0x8000000607047221 */ /* 0x001fe20000000000 */
[----:B------:R-:W-:Y:S02]  /*2940*/  IMAD.SHL.U32 R7, R11, 0x2, RZ ;  /* 0x000000020b077824 */ /* 0x000fe400078e00ff */
[----:B------:R-:W-:Y:S01]  /*2950*/  LOP3.LUT R25, R10, R0, R3, 0x96, !PT ;  /* 0x000000000a197212 */ /* 0x000fe200078e9603 */
[----:B------:R-:W-:Y:S01]  /*2960*/  IMAD.MOV.U32 R0, RZ, RZ, 0x2f800000 ;  /* 0x2f800000ff007424 */ /* 0x000fe200078e00ff */
[----:B------:R-:W-:Y:S01]  /*2970*/  I2FP.F32.U32 R9, R9 ;  /* 0x0000000900097245 */ /* 0x000fe20000201000 */
[----:B------:R-:W0:Y:S01]  /*2980*/  LDC.64 R2, c[0x0][0x388] ;  /* 0x0000e200ff027b82 */ /* 0x000e220000000a00 */
[----:B------:R-:W-:Y:S02]  /*2990*/  LOP3.LUT R25, R25, R24, RZ, 0x3c, !PT ;  /* 0x0000001819197212 */ /* 0x000fe400078e3cff */
[----:B------:R-:W-:Y:S01]  /*29a0*/  IADD3 R15, PT, PT, R5, 0xb0f8a, R27 ;  /* 0x000b0f8a050f7810 */ /* 0x000fe20007ffe01b */
[----:B------:R-:W-:Y:S01]  /*29b0*/  FFMA R9, R9, R0, 1.1641532182693481445e-10 ;  /* 0x2f00000009097423 */ /* 0x000fe20000000000 */
[----:B------:R-:W-:Y:S01]  /*29c0*/  IADD3 R18, PT, PT, R5, 0x161f14, R24 ;  /* 0x00161f1405127810 */ /* 0x000fe20007ffe018 */
[----:B------:R-:W-:Y:S01]  /*29d0*/  IMAD.SHL.U32 R10, R25, 0x10, RZ ;  /* 0x00000010190a7824 */ /* 0x000fe200078e00ff */
[----:B------:R-:W-:Y:S01]  /*29e0*/  I2FP.F32.U32 R15, R15 ;  /* 0x0000000f000f7245 */ /* 0x000fe20000201000 */
[----:B------:R-:W-:Y:S01]  /*29f0*/  FFMA R4, R9, R4, R6 ;  /* 0x0000000409047223 */ /* 0x000fe20000000006 */
[----:B------:R-:W-:Y:S01]  /*2a00*/  I2FP.F32.U32 R29, R18 ;  /* 0x00000012001d7245 */ /* 0x000fe20000201000 */
[----:B------:R-:W2:Y:S01]  /*2a10*/  LDC.64 R8, c[0x0][0x398] ;  /* 0x0000e600ff087b82 */ /* 0x000ea20000000a00 */
[----:B------:R-:W-:-:S03]  /*2a20*/  LOP3.LUT R16, R11, R7, R10, 0x96, !PT ;  /* 0x000000070b107212 */ /* 0x000fc600078e960a */
[----:B------:R-:W-:Y:S01]  /*2a30*/  FFMA R29, R29, R0, 1.1641532182693481445e-10 ;  /* 0x2f0000001d1d7423 */ /* 0x000fe20000000000 */
[----:B------:R-:W-:Y:S02]  /*2a40*/  LOP3.LUT R23, R16, R25, RZ, 0x3c, !PT ;  /* 0x0000001910177212 */ /* 0x000fe400078e3cff */
[C---:B------:R-:W-:Y:S01]  /*2a50*/  IADD3 R16, PT, PT, R5.reuse, 0x10974f, R26 ;  /* 0x0010974f05107810 */ /* 0x040fe20007ffe01a */
[----:B------:R-:W3:Y:S01]  /*2a60*/  LDC.64 R6, c[0x0][0x390] ;  /* 0x0000e400ff067b82 */ /* 0x000ee20000000a00 */
[----:B------:R-:W-:Y:S01]  /*2a70*/  IADD3 R5, PT, PT, R5, 0x1ba6d9, R25 ;  /* 0x001ba6d905057810 */ /* 0x000fe20007ffe019 */
[----:B------:R-:W-:Y:S01]  /*2a80*/  IMAD.IADD R20, R23, 0x1, R22 ;  /* 0x0000000117147824 */ /* 0x000fe200078e0216 */
[----:B------:R-:W-:Y:S02]  /*2a90*/  I2FP.F32.U32 R21, R16 ;  /* 0x0000001000157245 */ /* 0x000fe40000201000 */
[----:B------:R-:W-:Y:S01]  /*2aa0*/  I2FP.F32.U32 R19, R5 ;  /* 0x0000000500137245 */ /* 0x000fe20000201000 */
[----:B------:R-:W-:Y:S01]  /*2ab0*/  FFMA R5, R15, R0, 1.1641532182693481445e-10 ;  /* 0x2f0000000f057423 */ /* 0x000fe20000000000 */
[----:B------:R-:W-:Y:S01]  /*2ac0*/  I2FP.F32.U32 R20, R20 ;  /* 0x0000001400147245 */ /* 0x000fe20000201000 */
[----:B------:R-:W4:Y:S01]  /*2ad0*/  LDC.64 R10, c[0x0][0x3a0] ;  /* 0x0000e800ff0a7b82 */ /* 0x000f220000000a00 */
[-C--:B------:R-:W-:Y:S01]  /*2ae0*/  FFMA R21, R21, R0.reuse, 1.1641532182693481445e-10 ;  /* 0x2f00000015157423 */ /* 0x080fe20000000000 */
[--C-:B0-----:R-:W-:Y:S01]  /*2af0*/  FADD R3, R3, -R2.reuse ;  /* 0x8000000203037221 */ /* 0x101fe20000000000 */
[-C--:B------:R-:W-:Y:S01]  /*2b00*/  FFMA R19, R19, R0.reuse, 1.1641532182693481445e-10 ;  /* 0x2f00000013137423 */ /* 0x080fe20000000000 */
[----:B------:R-:W-:Y:S01]  /*2b10*/  FFMA R15, R20, R0, 1.1641532182693481445e-10 ;  /* 0x2f000000140f7423 */ /* 0x000fe20000000000 */
[----:B-1----:R-:W-:Y:S01]  /*2b20*/  LEA R0, R17, UR4, 0x5 ;  /* 0x0000000411007c11 */ /* 0x002fe2000f8e28ff */
[----:B------:R-:W-:Y:S01]  /*2b30*/  FFMA R5, R5, R3, R2 ;  /* 0x0000000305057223 */ /* 0x000fe20000000002 */
[----:B--2---:R-:W-:Y:S01]  /*2b40*/  FADD R9, R9, -R8 ;  /* 0x8000000809097221 */ /* 0x004fe20000000000 */
[----:B------:R-:W-:Y:S01]  /*2b50*/  FFMA R15, R15, R13, R12 ;  /* 0x0000000d0f0f7223 */ /* 0x000fe2000000000c */
[----:B---3--:R-:W-:-:S04]  /*2b60*/  FADD R7, R7, -R6 ;  /* 0x8000000607077221 */ /* 0x008fc80000000000 */
[----:B------:R-:W-:Y:S01]  /*2b70*/  FFMA R6, R21, R7, R6 ;  /* 0x0000000715067223 */ /* 0x000fe20000000006 */
[----:B------:R-:W-:Y:S01]  /*2b80*/  FFMA R7, R29, R9, R8 ;  /* 0x000000091d077223 */ /* 0x000fe20000000008 */
[----:B----4-:R-:W-:-:S04]  /*2b90*/  FADD R11, R11, -R10 ;  /* 0x8000000a0b0b7221 */ /* 0x010fc80000000000 */
[----:B------:R0:W-:Y:S01]  /*2ba0*/  STS.128 [R0], R4 ;  /* 0x0000000400007388 */ /* 0x0001e20000000c00 */
[----:B------:R-:W-:-:S05]  /*2bb0*/  FFMA R14, R19, R11, R10 ;  /* 0x0000000b130e7223 */ /* 0x000fca000000000a */
[----:B------:R0:W-:Y:S01]  /*2bc0*/  STS.64 [R0+0x10], R14 ;  /* 0x0000100e00007388 */ /* 0x0001e20000000a00 */
[----:B------:R-:W-:Y:S05]  /*2bd0*/  @!P0 EXIT ;  /* 0x000000000000894d */ /* 0x000fea0003800000 */
[----:B------:R-:W1:Y:S01]  /*2be0*/  LDC R2, c[0x0][0x2f8] ;  /* 0x0000be00ff027b82 */ /* 0x000e620000000800 */
[----:B------:R-:W2:Y:S01]  /*2bf0*/  LDCU UR4, c[0x0][0x360] ;  /* 0x00006c00ff0477ac */ /* 0x000ea20008000800 */
[----:B------:R-:W-:Y:S01]  /*2c00*/  IMAD.MOV.U32 R18, RZ, RZ, RZ ;  /* 0x000000ffff127224 */ /* 0x000fe200078e00ff */
[----:B--2---:R-:W-:Y:S02]  /*2c10*/  I2FP.F32.U32 R19, UR4 ;  /* 0x0000000400137c45 */ /* 0x004fe40008201000 */
[----:B-1----:R-:W-:-:S04]  /*2c20*/  IADD3 R2, P0, P1, R1, 0x30, R2 ;  /* 0x0000003001027810 */ /* 0x002fc8000791e002 */
[----:B------:R-:W-:-:S09]  /*2c30*/  IADD3.X R16, PT, PT, RZ, UR6, RZ, P0, P1 ;  /* 0x00000006ff107c10 */ /* 0x000fd200087e24ff */
.L_x_39:
[----:B-1----:R-:W1:Y:S01]  /*2c40*/  S2UR UR5, SR_CgaCtaId ;  /* 0x00000000000579c3 */ /* 0x002e620000008800 */
[----:B------:R-:W-:Y:S01]  /*2c50*/  UMOV UR4, 0x400 ;  /* 0x0000040000047882 */ /* 0x000fe20000000000 */
[----:B--2---:R-:W2:Y:S01]  /*2c60*/  LDCU.64 UR12, c[0x0][0x380] ;  /* 0x00007000ff0c77ac */ /* 0x004ea20008000a00 */
[----:B---3--:R-:W3:Y:S01]  /*2c70*/  LDCU.64 UR8, c[0x0][0x388] ;  /* 0x00007100ff0877ac */ /* 0x008ee20008000a00 */
[----:B----4-:R-:W4:Y:S01]  /*2c80*/  LDCU.64 UR10, c[0x0][0x390] ;  /* 0x00007200ff0a77ac */ /* 0x010f220008000a00 */
[----:B------:R-:W5:Y:S01]  /*2c90*/  LDCU UR14, c[0x0][0x398] ;  /* 0x00007300ff0e77ac */ /* 0x000f620008000800 */
[----:B------:R-:W5:Y:S01]  /*2ca0*/  LDCU UR6, c[0x0][0x3a4] ;  /* 0x00007480ff0677ac */ /* 0x000f620008000800 */
[----:B------:R-:W5:Y:S01]  /*2cb0*/  LDCU UR15, c[0x0][0x3a0] ;  /* 0x00007400ff0f77ac */ /* 0x000f620008000800 */
[----:B-1----:R-:W-:Y:S01]  /*2cc0*/  ULEA UR4, UR5, UR4, 0x18 ;  /* 0x0000000405047291 */ /* 0x002fe2000f8ec0ff */
[----:B------:R-:W1:Y:S05]  /*2cd0*/  LDCU UR7, c[0x0][0x3ac] ;  /* 0x00007580ff0777ac */ /* 0x000e6a0008000800 */
[----:B------:R-:W-:-:S05]  /*2ce0*/  LEA R10, R17, UR4, 0x5 ;  /* 0x00000004110a7c11 */ /* 0x000fca000f8e28ff */
[----:B0-----:R-:W0:Y:S01]  /*2cf0*/  LDS.128 R4, [R10] ;  /* 0x000000000a047984 */ /* 0x001e220000000c00 */
[----:B------:R-:W0:Y:S03]  /*2d00*/  LDCU UR4, c[0x0][0x384] ;  /* 0x00007080ff0477ac */ /* 0x000e260008000800 */
[----:B------:R5:W1:Y:S01]  /*2d10*/  LDS.64 R8, [R10+0x10] ;  /* 0x000010000a087984 */ /* 0x000a620000000a00 */
[----:B0-----:R-:W-:Y:S01]  /*2d20*/  FSETP.GT.AND P0, PT, R4, UR4, PT ;  /* 0x0000000404007c0b */ /* 0x001fe2000bf04000 */
[----:B------:R-:W0:Y:S01]  /*2d30*/  LDCU UR4, c[0x0][0x39c] ;  /* 0x00007380ff0477ac */ /* 0x000e220008000800 */
[----:B----4-:R-:W-:Y:S02]  /*2d40*/  FSETP.GT.AND P1, PT, R6, UR11, PT ;  /* 0x0000000b06007c0b */ /* 0x010fe4000bf24000 */
[----:B--2---:R-:W-:Y:S02]  /*2d50*/  FSETP.LT.OR P2, PT, R4, UR12, P0 ;  /* 0x0000000c04007c0b */ /* 0x004fe40008741400 */
[----:B---3--:R-:W-:-:S02]  /*2d60*/  FSETP.GT.AND P0, PT, R5, UR9, PT ;  /* 0x0000000905007c0b */ /* 0x008fc4000bf04000 */
[----:B------:R-:W-:Y:S02]  /*2d70*/  FSETP.LT.OR P1, PT, R6, UR10, P1 ;  /* 0x0000000a06007c0b */ /* 0x000fe40008f21400 */
[----:B------:R-:W-:Y:S02]  /*2d80*/  FSETP.LT.OR P0, PT, R5, UR8, P0 ;  /* 0x0000000805007c0b */ /* 0x000fe40008701400 */
[----:B------:R-:W-:Y:S02]  /*2d90*/  SEL R11, RZ, 0x1, P1 ;  /* 0x00000001ff0b7807 */ /* 0x000fe40000800000 */
[----:B-----5:R-:W-:Y:S02]  /*2da0*/  SEL R10, RZ, 0x1, P0 ;  /* 0x00000001ff0a7807 */ /* 0x020fe40000000000 */
[----:B------:R-:W-:Y:S02]  /*2db0*/  SEL R0, RZ, 0x1, P2 ;  /* 0x00000001ff007807 */ /* 0x000fe40001000000 */
[----:B------:R-:W-:-:S02]  /*2dc0*/  I2FP.F32.U32 R10, R10 ;  /* 0x0000000a000a7245 */ /* 0x000fc40000201000 */
[----:B------:R-:W-:Y:S02]  /*2dd0*/  I2FP.F32.U32 R13, R11 ;  /* 0x0000000b000d7245 */ /* 0x000fe40000201000 */
[C---:B------:R-:W-:Y:S01]  /*2de0*/  FSET.BF.LT.AND R11, R5.reuse, UR8, PT ;  /* 0x00000008050b7c0a */ /* 0x040fe2000b801000 */
[----:B------:R-:W-:Y:S01]  /*2df0*/  FMUL R10, R5, R10 ;  /* 0x0000000a050a7220 */ /* 0x000fe20000400000 */
[----:B------:R-:W-:Y:S01]  /*2e00*/  I2FP.F32.U32 R3, R0 ;  /* 0x0000000000037245 */ /* 0x000fe20000201000 */
[----:B------:R-:W-:Y:S01]  /*2e10*/  FMUL R13, R6, R13 ;  /* 0x0000000d060d7220 */ /* 0x000fe20000400000 */
[C---:B------:R-:W-:Y:S01]  /*2e20*/  FSET.BF.LT.AND R0, R4.reuse, UR12, PT ;  /* 0x0000000c04007c0a */ /* 0x040fe2000b801000 */
[----:B------:R-:W-:Y:S01]  /*2e30*/  FFMA R10, R11, UR8, R10 ;  /* 0x000000080b0a7c23 */ /* 0x000fe2000800000a */
[----:B0-----:R-:W-:Y:S01]  /*2e40*/  FSETP.GT.AND P0, PT, R7, UR4, PT ;  /* 0x0000000407007c0b */ /* 0x001fe2000bf04000 */
[----:B------:R-:W-:Y:S01]  /*2e50*/  FMUL R3, R4, R3 ;  /* 0x0000000304037220 */ /* 0x000fe20000400000 */
[----:B------:R-:W0:Y:S01]  /*2e60*/  LDCU UR8, c[0x0][0x3a8] ;  /* 0x00007500ff0877ac */ /* 0x000e220008000800 */
[----:B------:R-:W-:-:S02]  /*2e70*/  FSET.BF.GT.AND R5, R5, UR9, PT ;  /* 0x0000000905057c0a */ /* 0x000fc4000b804000 */
[----:B------:R-:W-:Y:S01]  /*2e80*/  FFMA R3, R0, UR12, R3 ;  /* 0x0000000c00037c23 */ /* 0x000fe20008000003 */
[----:B------:R-:W-:Y:S02]  /*2e90*/  FSETP.LT.OR P1, PT, R7, UR14, P0 ;  /* 0x0000000e07007c0b */ /* 0x000fe40008721400 */
[----:B------:R-:W-:Y:S01]  /*2ea0*/  FSET.BF.LT.AND R0, R6, UR10, PT ;  /* 0x0000000a06007c0a */ /* 0x000fe2000b801000 */
[----:B------:R-:W-:Y:S01]  /*2eb0*/  FFMA R5, R5, UR9, R10 ;  /* 0x0000000905057c23 */ /* 0x000fe2000800000a */
[----:B-1----:R-:W-:Y:S02]  /*2ec0*/  FSETP.GT.AND P0, PT, R8, UR6, PT ;  /* 0x0000000608007c0b */ /* 0x002fe4000bf04000 */
[----:B------:R-:W-:Y:S01]  /*2ed0*/  SEL R12, RZ, 0x1, P1 ;  /* 0x00000001ff0c7807 */ /* 0x000fe20000800000 */
[----:B------:R-:W-:Y:S01]  /*2ee0*/  FFMA R11, R0, UR10, R13 ;  /* 0x0000000a000b7c23 */ /* 0x000fe2000800000d */
[----:B------:R-:W-:Y:S01]  /*2ef0*/  FSETP.LT.OR P0, PT, R8, UR15, P0 ;  /* 0x0000000f08007c0b */ /* 0x000fe20008701400 */
[----:B------:R-:W1:Y:S01]  /*2f00*/  S2R R0, SR_TID.X ;  /* 0x0000000000007919 */ /* 0x000e620000002100 */
[----:B------:R-:W-:-:S02]  /*2f10*/  I2FP.F32.U32 R12, R12 ;  /* 0x0000000c000c7245 */ /* 0x000fc40000201000 */
[----:B------:R-:W-:Y:S02]  /*2f20*/  SEL R14, RZ, 0x1, P0 ;  /* 0x00000001ff0e7807 */ /* 0x000fe40000000000 */
[----:B------:R-:W-:Y:S01]  /*2f30*/  FSETP.GT.AND P0, PT, R9, UR7, PT ;  /* 0x0000000709007c0b */ /* 0x000fe2000bf04000 */
[----:B------:R-:W-:Y:S01]  /*2f40*/  FMUL R12, R7, R12 ;  /* 0x0000000c070c7220 */ /* 0x000fe20000400000 */
[----:B------:R-:W-:Y:S02]  /*2f50*/  FSET.BF.GT.AND R6, R6, UR11, PT ;  /* 0x0000000b06067c0a */ /* 0x000fe4000b804000 */
[----:B0-----:R-:W-:Y:S02]  /*2f60*/  FSETP.LT.OR P0, PT, R9, UR8, P0 ;  /* 0x0000000809007c0b */ /* 0x001fe40008701400 */
[----:B------:R-:W-:Y:S01]  /*2f70*/  FSET.BF.GT.AND R4, R4, UR13, PT ;  /* 0x0000000d04047c0a */ /* 0x000fe2000b804000 */
[----:B------:R-:W-:Y:S01]  /*2f80*/  FFMA R6, R6, UR11, R11 ;  /* 0x0000000b06067c23 */ /* 0x000fe2000800000b */
[----:B------:R-:W-:Y:S01]  /*2f90*/  FSET.BF.LT.AND R13, R7, UR14, PT ;  /* 0x0000000e070d7c0a */ /* 0x000fe2000b801000 */
[----:B------:R-:W-:Y:S01]  /*2fa0*/  FMUL R11, R5, R5 ;  /* 0x00000005050b7220 */ /* 0x000fe20000400000 */
[----:B------:R-:W-:Y:S01]  /*2fb0*/  I2FP.F32.U32 R15, R14 ;  /* 0x0000000e000f7245 */ /* 0x000fe20000201000 */
[----:B------:R-:W-:Y:S01]  /*2fc0*/  FFMA R4, R4, UR13, R3 ;  /* 0x0000000d04047c23 */ /* 0x000fe20008000003 */
[----:B------:R-:W-:Y:S01]  /*2fd0*/  SEL R10, RZ, 0x1, P0 ;  /* 0x00000001ff0a7807 */ /* 0x000fe20000000000 */
[----:B------:R-:W-:Y:S01]  /*2fe0*/  FFMA R12, R13, UR14, R12 ;  /* 0x0000000e0d0c7c23 */ /* 0x000fe2000800000c */
[C---:B------:R-:W-:Y:S01]  /*2ff0*/  FSET.BF.LT.AND R14, R8.reuse, UR15, PT ;  /* 0x0000000f080e7c0a */ /* 0x040fe2000b801000 */
[----:B------:R-:W-:Y:S01]  /*3000*/  FMUL R3, R8, R15 ;  /* 0x0000000f08037220 */ /* 0x000fe20000400000 */
[----:B------:R-:W-:Y:S01]  /*3010*/  I2FP.F32.U32 R10, R10 ;  /* 0x0000000a000a7245 */ /* 0x000fe20000201000 */
[----:B------:R-:W-:Y:S01]  /*3020*/  FFMA R13, R4, R4, R11 ;  /* 0x00000004040d7223 */ /* 0x000fe2000000000b */
[----:B------:R-:W-:Y:S01]  /*3030*/  FSET.BF.GT.AND R7, R7, UR4, PT ;  /* 0x0000000407077c0a */ /* 0x000fe2000b804000 */
[----:B------:R-:W-:Y:S01]  /*3040*/  FFMA R3, R14, UR15, R3 ;  /* 0x0000000f0e037c23 */ /* 0x000fe20008000003 */
[C---:B------:R-:W-:Y:S01]  /*3050*/  FSET.BF.LT.AND R11, R9.reuse, UR8, PT ;  /* 0x00000008090b7c0a */ /* 0x040fe2000b801000 */
[----:B------:R-:W-:Y:S01]  /*3060*/  FMUL R10, R9, R10 ;  /* 0x0000000a090a7220 */ /* 0x000fe20000400000 */
[----:B------:R-:W-:Y:S01]  /*3070*/  FSET.BF.GT.AND R8, R8, UR6, PT ;  /* 0x0000000608087c0a */ /* 0x000fe2000b804000 */
[----:B------:R-:W-:Y:S01]  /*3080*/  FFMA R7, R7, UR4, R12 ;  /* 0x0000000407077c23 */ /* 0x000fe2000800000c */
[----:B------:R-:W-:Y:S01]  /*3090*/  FFMA R14, R6, R6, R13 ;  /* 0x00000006060e7223 */ /* 0x000fe2000000000d */
[----:B------:R-:W-:Y:S01]  /*30a0*/  FSET.BF.GT.AND R12, R9, UR7, PT ;  /* 0x00000007090c7c0a */ /* 0x000fe2000b804000 */
[----:B------:R-:W-:Y:S01]  /*30b0*/  UMOV UR4, 0x400 ;  /* 0x0000040000047882 */ /* 0x000fe20000000000 */
[----:B------:R-:W-:Y:S01]  /*30c0*/  FFMA R9, R11, UR8, R10 ;  /* 0x000000080b097c23 */ /* 0x000fe2000800000a */
[----:B------:R-:W-:Y:S01]  /*30d0*/  FFMA R8, R8, UR6, R3 ;  /* 0x0000000608087c23 */ /* 0x000fe20008000003 */
[----:B------:R-:W-:Y:S01]  /*30e0*/  FFMA R11, R7, R7, R14 ;  /* 0x00000007070b7223 */ /* 0x000fe2000000000e */
[----:B------:R-:W-:Y:S01]  /*30f0*/  ULEA UR4, UR5, UR4, 0x18 ;  /* 0x0000000405047291 */ /* 0x000fe2000f8ec0ff */
[----:B------:R-:W-:-:S02]  /*3100*/  FFMA R9, R12, UR7, R9 ;  /* 0x000000070c097c23 */ /* 0x000fc40008000009 */
[----:B------:R-:W-:-:S03]  /*3110*/  FFMA R10, R8, R8, R11 ;  /* 0x00000008080a7223 */ /* 0x000fc6000000000b */
[----:B-1----:R-:W-:Y:S01]  /*3120*/  LEA R3, R0, UR4, 0x5 ;  /* 0x0000000400037c11 */ /* 0x002fe2000f8e28ff */
[----:B------:R-:W-:-:S04]  /*3130*/  FFMA R10, R9, R9, R10 ;  /* 0x00000009090a7223 */ /* 0x000fc8000000000a */
[----:B------:R0:W-:Y:S01]  /*3140*/  STS.128 [R3], R4 ;  /* 0x0000000403007388 */ /* 0x0001e20000000c00 */
[----:B------:R-:W-:Y:S01]  /*3150*/  VIADD R12, R10, 0xf3000000 ;  /* 0xf30000000a0c7836 */ /* 0x000fe20000000000 */
[----:B------:R0:W1:Y:S02]  /*3160*/  MUFU.RSQ R11, R10 ;  /* 0x0000000a000b7308 */ /* 0x0000640000001400 */
[----:B------:R0:W-:Y:S02]  /*3170*/  STS.64 [R3+0x10], R8 ;  /* 0x0000100803007388 */ /* 0x0001e40000000a00 */
[----:B------:R-:W-:-:S13]  /*3180*/  ISETP.GT.U32.AND P0, PT, R12, 0x727fffff, PT ;  /* 0x727fffff0c00780c */ /* 0x000fda0003f04070 */
[----:B01----:R-:W-:Y:S05]  /*3190*/  @!P0 BRA `(.L_x_12) ;  /* 0x0000000000188947 */ /* 0x003fea0003800000 */
[----:B------:R-:W-:Y:S01]  /*31a0*/  BSSY.RECONVERGENT B0, `(.L_x_13) ;  /* 0x0000003000007945 */ /* 0x000fe20003800200 */
[----:B------:R-:W-:-:S07]  /*31b0*/  MOV R9, 0x31d0 ;  /* 0x000031d000097802 */ /* 0x000fce0000000f00 */
[----:B------:R-:W-:Y:S05]  /*31c0*/  CALL.REL.NOINC `($__internal_0_$__cuda_sm20_sqrt_rn_f32_slowpath) ;  /* 0x00000018008c7944 */ /* 0x000fea0003c00000 */
[----:B------:R-:W-:Y:S05]  /*31d0*/  BSYNC.RECONVERGENT B0 ;  /* 0x0000000000007941 */ /* 0x000fea0003800200 */
.L_x_13:
[----:B------:R-:W-:Y:S01]  /*31e0*/  IMAD.MOV.U32 R7, RZ, RZ, R10 ;  /* 0x000000ffff077224 */ /* 0x000fe200078e000a */
[----:B------:R-:W-:Y:S06]  /*31f0*/  BRA `(.L_x_14) ;  /* 0x0000000000107947 */ /* 0x000fec0003800000 */
.L_x_12:
[----:B------:R-:W-:Y:S01]  /*3200*/  FMUL.FTZ R7, R10, R11 ;  /* 0x0000000b0a077220 */ /* 0x000fe20000410000 */
[----:B------:R-:W-:-:S03]  /*3210*/  FMUL.FTZ R11, R11, 0.5 ;  /* 0x3f0000000b0b7820 */ /* 0x000fc60000410000 */
[----:B------:R-:W-:-:S04]  /*3220*/  FFMA R10, -R7, R7, R10 ;  /* 0x00000007070a7223 */ /* 0x000fc8000000010a */
[----:B------:R-:W-:-:S07]  /*3230*/  FFMA R7, R10, R11, R7 ;  /* 0x0000000b0a077223 */ /* 0x000fce0000000007 */
.L_x_14:
[----:B------:R-:W-:Y:S05]  /*3240*/  WARPSYNC.ALL ;  /* 0x0000000000007948 */ /* 0x000fea0003800000 */
[----:B------:R-:W0:Y:S08]  /*3250*/  LDC.64 R12, c[0x0][0x3b8] ;  /* 0x0000ee00ff0c7b82 */ /* 0x000e300000000a00 */
[----:B------:R-:W-:Y:S06]  /*3260*/  BAR.SYNC.DEFER_BLOCKING 0x0 ;  /* 0x0000000000007b1d */ /* 0x000fec0000010000 */
[----:B0-----:R0:W5:Y:S02]  /*3270*/  LDG.E R4, desc[UR36][R12.64] ;  /* 0x000000240c047981 */ /* 0x001164000c1e1900 */
.L_x_15:
[C---:B-----5:R-:W-:Y:S01]  /*3280*/  FMNMX R5, R4.reuse, R7, PT ;  /* 0x0000000704057209 */ /* 0x060fe20003800000 */
[----:B------:R-:W-:Y:S05]  /*3290*/  YIELD ;  /* 0x0000000000007946 */ /* 0x000fea0003800000 */
[----:B------:R-:W2:Y:S02]  /*32a0*/  ATOMG.E.CAS.STRONG.GPU PT, R5, [R12], R4, R5 ;  /* 0x000000040c0573a9 */ /* 0x000ea400001ee105 */
[----:B--2---:R-:W-:Y:S01]  /*32b0*/  ISETP.NE.AND P0, PT, R4, R5, PT ;  /* 0x000000050400720c */ /* 0x004fe20003f05270 */
[----:B------:R-:W-:-:S12]  /*32c0*/  IMAD.MOV.U32 R4, RZ, RZ, R5 ;  /* 0x000000ffff047224 */ /* 0x000fd800078e0005 */
[----:B------:R-:W-:Y:S05]  /*32d0*/  @P0 BRA `(.L_x_15) ;  /* 0xfffffffc00e80947 */ /* 0x000fea000383ffff */
[----:B------:R-:W-:Y:S05]  /*32e0*/  WARPSYNC.ALL ;  /* 0x0000000000007948 */ /* 0x000fea0003800000 */
[----:B------:R-:W-:Y:S06]  /*32f0*/  BAR.SYNC.DEFER_BLOCKING 0x0 ;  /* 0x0000000000007b1d */ /* 0x000fec0000010000 */
[----:B------:R-:W2:Y:S01]  /*3300*/  LDG.E R4, desc[UR36][R12.64] ;  /* 0x000000240c047981 */ /* 0x000ea2000c1e1900 */
[----:B------:R-:W-:Y:S01]  /*3310*/  BSSY.RECONVERGENT B0, `(.L_x_16) ;  /* 0x000000e000007945 */ /* 0x000fe20003800200 */
[----:B--2---:R-:W-:-:S13]  /*3320*/  FSETP.NEU.AND P0, PT, R4, R7, PT ;  /* 0x000000070400720b */ /* 0x004fda0003f0d000 */
[----:B------:R-:W-:Y:S05]  /*3330*/  @P0 BRA `(.L_x_17) ;  /* 0x00000000002c0947 */ /* 0x000fea0003800000 */
[----:B------:R-:W1:Y:S01]  /*3340*/  LDS.128 R4, [R3] ;  /* 0x0000000003047984 */ /* 0x000e620000000c00 */
[----:B------:R-:W1:Y:S03]  /*3350*/  LDC.64 R14, c[0x0][0x3c0] ;  /* 0x0000f000ff0e7b82 */ /* 0x000e660000000a00 */
[----:B------:R-:W2:Y:S04]  /*3360*/  LDS.128 R8, [R3+0x10] ;  /* 0x0000100003087984 */ /* 0x000ea80000000c00 */
[----:B-1----:R1:W-:Y:S04]  /*3370*/  STG.E desc[UR36][R14.64], R4 ;  /* 0x000000040e007986 */ /* 0x0023e8000c101924 */
[----:B------:R1:W-:Y:S04]  /*3380*/  STG.E desc[UR36][R14.64+0x4], R5 ;  /* 0x000004050e007986 */ /* 0x0003e8000c101924 */
[----:B------:R1:W-:Y:S04]  /*3390*/  STG.E desc[UR36][R14.64+0x8], R6 ;  /* 0x000008060e007986 */ /* 0x0003e8000c101924 */
[----:B------:R1:W-:Y:S04]  /*33a0*/  STG.E desc[UR36][R14.64+0xc], R7 ;  /* 0x00000c070e007986 */ /* 0x0003e8000c101924 */
[----:B--2---:R1:W-:Y:S04]  /*33b0*/  STG.E desc[UR36][R14.64+0x10], R8 ;  /* 0x000010080e007986 */ /* 0x0043e8000c101924 */
[----:B------:R1:W-:Y:S04]  /*33c0*/  STG.E desc[UR36][R14.64+0x14], R9 ;  /* 0x000014090e007986 */ /* 0x0003e8000c101924 */
[----:B------:R1:W-:Y:S04]  /*33d0*/  STG.E desc[UR36][R14.64+0x18], R10 ;  /* 0x0000180a0e007986 */ /* 0x0003e8000c101924 */
[----:B------:R1:W-:Y:S02]  /*33e0*/  STG.E desc[UR36][R14.64+0x1c], R11 ;  /* 0x00001c0b0e007986 */ /* 0x0003e4000c101924 */
.L_x_17:
[----:B------:R-:W-:Y:S05]  /*33f0*/  BSYNC.RECONVERGENT B0 ;  /* 0x0000000000007941 */ /* 0x000fea0003800200 */
.L_x_16:
[----:B-1----:R-:W1:Y:S01]  /*3400*/  LDC R6, c[0x0][0x3b0] ;  /* 0x0000ec00ff067b82 */ /* 0x002e620000000800 */
[----:B------:R-:W-:Y:S01]  /*3410*/  SHF.R.U32.HI R8, RZ, 0x2, R27 ;  /* 0x00000002ff087819 */ /* 0x000fe2000001161b */
[----:B------:R-:W-:Y:S01]  /*3420*/  IMAD.MOV.U32 R4, RZ, RZ, RZ ;  /* 0x000000ffff047224 */ /* 0x000fe200078e00ff */
[----:B------:R-:W-:Y:S01]  /*3430*/  SHF.R.U32.HI R15, RZ, 0x2, R24 ;  /* 0x00000002ff0f7819 */ /* 0x000fe20000011618 */
[----:B------:R-:W-:Y:S01]  /*3440*/  BSSY.RECONVERGENT B0, `(.L_x_18) ;  /* 0x0000062000007945 */ /* 0x000fe20003800200 */
[----:B------:R-:W-:Y:S02]  /*3450*/  LOP3.LUT R8, R8, R27, RZ, 0x3c, !PT ;  /* 0x0000001b08087212 */ /* 0x000fe400078e3cff */
[----:B------:R-:W-:Y:S02]  /*3460*/  LOP3.LUT R15, R15, R24, RZ, 0x3c, !PT ;  /* 0x000000180f0f7212 */ /* 0x000fe400078e3cff */
[----:B------:R-:W-:-:S04]  /*3470*/  SHF.R.U32.HI R10, RZ, 0x2, R25 ;  /* 0x00000002ff0a7819 */ /* 0x000fc80000011619 */
[----:B------:R-:W-:Y:S01]  /*3480*/  LOP3.LUT R10, R10, R25, RZ, 0x3c, !PT ;  /* 0x000000190a0a7212 */ /* 0x000fe200078e3cff */
[----:B-1----:R-:W1:Y:S01]  /*3490*/  I2F.U32.RP R7, R6 ;  /* 0x0000000600077306 */ /* 0x002e620000209000 */
[----:B------:R-:W-:-:S07]  /*34a0*/  ISETP.NE.U32.AND P2, PT, R6, RZ, PT ;  /* 0x000000ff0600720c */ /* 0x000fce0003f45070 */
[----:B-1----:R-:W1:Y:S02]  /*34b0*/  MUFU.RCP R7, R7 ;  /* 0x0000000700077308 */ /* 0x002e640000001000 */
[----:B-1----:R-:W-:Y:S02]  /*34c0*/  VIADD R5, R7, 0xffffffe ;  /* 0x0ffffffe07057836 */ /* 0x002fe40000000000 */
[----:B------:R-:W-:-:S04]  /*34d0*/  IMAD.SHL.U32 R7, R8, 0x2, RZ ;  /* 0x0000000208077824 */ /* 0x000fc800078e00ff */
[----:B------:R-:W1:Y:S02]  /*34e0*/  F2I.FTZ.U32.TRUNC.NTZ R5, R5 ;  /* 0x0000000500057305 */ /* 0x000e64000021f000 */
[----:B-1----:R-:W-:-:S04]  /*34f0*/  IMAD.MOV R9, RZ, RZ, -R5 ;  /* 0x000000ffff097224 */ /* 0x002fc800078e0a05 */
[----:B------:R-:W-:-:S04]  /*3500*/  IMAD R9, R9, R6, RZ ;  /* 0x0000000609097224 */ /* 0x000fc800078e02ff */
[----:B------:R-:W-:Y:S01]  /*3510*/  IMAD.HI.U32 R4, R5, R9, R4 ;  /* 0x0000000905047227 */ /* 0x000fe200078e0004 */
[----:B------:R-:W-:-:S03]  /*3520*/  SHF.R.U32.HI R5, RZ, 0x2, R26 ;  /* 0x00000002ff057819 */ /* 0x000fc6000001161a */
[----:B------:R-:W-:Y:S02]  /*3530*/  IMAD.SHL.U32 R9, R23, 0x10, RZ ;  /* 0x0000001017097824 */ /* 0x000fe400078e00ff */
[----:B------:R-:W-:-:S03]  /*3540*/  IMAD.HI.U32 R4, R4, 0x2, RZ ;  /* 0x0000000204047827 */ /* 0x000fc600078e00ff */
[----:B------:R-:W-:Y:S01]  /*3550*/  LOP3.LUT R8, R8, R7, R9, 0x96, !PT ;  /* 0x0000000708087212 */ /* 0x000fe200078e9609 */
[----:B------:R-:W-:Y:S01]  /*3560*/  IMAD.MOV R9, RZ, RZ, -R4 ;  /* 0x000000ffff097224 */ /* 0x000fe200078e0a04 */
[----:B------:R-:W-:Y:S02]  /*3570*/  LOP3.LUT R7, R5, R26, RZ, 0x3c, !PT ;  /* 0x0000001a05077212 */ /* 0x000fe400078e3cff */
[----:B------:R-:W-:Y:S01]  /*3580*/  LOP3.LUT R11, R8, R23, RZ, 0x3c, !PT ;  /* 0x00000017080b7212 */ /* 0x000fe200078e3cff */
[----:B------:R-:W-:Y:S02]  /*3590*/  IMAD R5, R6, R9, 0x2 ;  /* 0x0000000206057424 */ /* 0x000fe400078e0209 */
[----:B------:R-:W-:Y:S02]  /*35a0*/  IMAD.SHL.U32 R9, R7, 0x2, RZ ;  /* 0x0000000207097824 */ /* 0x000fe400078e00ff */
[----:B------:R-:W-:Y:S01]  /*35b0*/  IMAD.SHL.U32 R8, R11, 0x10, RZ ;  /* 0x000000100b087824 */ /* 0x000fe200078e00ff */
[----:B------:R-:W-:-:S04]  /*35c0*/  ISETP.GE.U32.AND P0, PT, R5, R6, PT ;  /* 0x000000060500720c */ /* 0x000fc80003f06070 */
[----:B------:R-:W-:Y:S01]  /*35d0*/  LOP3.LUT R8, R7, R9, R8, 0x96, !PT ;  /* 0x0000000907087212 */ /* 0x000fe200078e9608 */
[----:B------:R-:W-:-:S03]  /*35e0*/  IMAD.SHL.U32 R7, R15, 0x2, RZ ;  /* 0x000000020f077824 */ /* 0x000fc600078e00ff */
[----:B------:R-:W-:-:S04]  /*35f0*/  LOP3.LUT R9, R8, R11, RZ, 0x3c, !PT ;  /* 0x0000000b08097212 */ /* 0x000fc800078e3cff */
[----:B------:R-:W-:Y:S01]  /*3600*/  IADD3 R14, PT, PT, R22, 0xb0f8a, R9 ;  /* 0x000b0f8a160e7810 */ /* 0x000fe20007ffe009 */
[----:B------:R-:W-:Y:S02]  /*3610*/  IMAD.SHL.U32 R8, R9, 0x10, RZ ;  /* 0x0000001009087824 */ /* 0x000fe400078e00ff */
[----:B------:R-:W-:Y:S02]  /*3620*/  @P0 IMAD.IADD R5, R5, 0x1, -R6 ;  /* 0x0000000105050824 */ /* 0x000fe400078e0a06 */
[----:B------:R-:W-:Y:S01]  /*3630*/  @P0 VIADD R4, R4, 0x1 ;  /* 0x0000000104040836 */ /* 0x000fe20000000000 */
[----:B------:R-:W-:Y:S01]  /*3640*/  LOP3.LUT R8, R15, R7, R8, 0x96, !PT ;  /* 0x000000070f087212 */ /* 0x000fe200078e9608 */
[----:B------:R-:W-:Y:S01]  /*3650*/  IMAD.SHL.U32 R7, R10, 0x2, RZ ;  /* 0x000000020a077824 */ /* 0x000fe200078e00ff */
[----:B------:R-:W-:Y:S02]  /*3660*/  ISETP.GE.U32.AND P1, PT, R5, R6, PT ;  /* 0x000000060500720c */ /* 0x000fe40003f26070 */
[----:B------:R-:W-:-:S05]  /*3670*/  LOP3.LUT R8, R8, R9, RZ, 0x3c, !PT ;  /* 0x0000000908087212 */ /* 0x000fca00078e3cff */
[----:B------:R-:W-:-:S05]  /*3680*/  IMAD.SHL.U32 R5, R8, 0x10, RZ ;  /* 0x0000001008057824 */ /* 0x000fca00078e00ff */
[----:B------:R-:W-:Y:S01]  /*3690*/  LOP3.LUT R7, R10, R7, R5, 0x96, !PT ;  /* 0x000000070a077212 */ /* 0x000fe200078e9605 */
[----:B------:R-:W-:Y:S02]  /*36a0*/  VIADD R10, R22, 0x161f14 ;  /* 0x00161f14160a7836 */ /* 0x000fe40000000000 */
[----:B------:R-:W-:Y:S01]  /*36b0*/  @P1 VIADD R4, R4, 0x1 ;  /* 0x0000000104041836 */ /* 0x000fe20000000000 */
[----:B------:R-:W-:Y:S02]  /*36c0*/  LOP3.LUT R7, R7, R8, RZ, 0x3c, !PT ;  /* 0x0000000807077212 */ /* 0x000fe400078e3cff */
[----:B------:R-:W-:Y:S01]  /*36d0*/  @!P2 LOP3.LUT R4, RZ, R6, RZ, 0x33, !PT ;  /* 0x00000006ff04a212 */ /* 0x000fe200078e33ff */
[----:B------:R-:W-:Y:S02]  /*36e0*/  IMAD.MOV.U32 R6, RZ, RZ, 0x2f800000 ;  /* 0x2f800000ff067424 */ /* 0x000fe400078e00ff */
[----:B------:R-:W-:Y:S02]  /*36f0*/  IMAD.IADD R5, R7, 0x1, R10 ;  /* 0x0000000107057824 */ /* 0x000fe400078e020a */
[----:B------:R-:W-:-:S03]  /*3700*/  IMAD.MOV R21, RZ, RZ, -R4 ;  /* 0x000000ffff157224 */ /* 0x000fc600078e0a04 */
[----:B------:R-:W-:Y:S01]  /*3710*/  I2FP.F32.U32 R15, R5 ;  /* 0x00000005000f7245 */ /* 0x000fe20000201000 */
[----:B------:R-:W-:Y:S01]  /*3720*/  IMAD R4, R18, R21, 0x2 ;  /* 0x0000000212047424 */ /* 0x000fe200078e0215 */
[----:B------:R-:W-:-:S03]  /*3730*/  IADD3 R5, PT, PT, R22, 0x587c5, R11 ;  /* 0x000587c516057810 */ /* 0x000fc60007ffe00b */
[----:B------:R-:W-:Y:S01]  /*3740*/  FFMA R20, R15, R6, 1.1641532182693481445e-10 ;  /* 0x2f0000000f147423 */ /* 0x000fe20000000006 */
[----:B------:R-:W-:Y:S02]  /*3750*/  I2FP.F32.U32 R5, R5 ;  /* 0x0000000500057245 */ /* 0x000fe40000201000 */
[----:B------:R-:W-:Y:S02]  /*3760*/  I2FP.F32.S32 R4, R4 ;  /* 0x0000000400047245 */ /* 0x000fe40000201400 */
[----:B------:R-:W-:Y:S02]  /*3770*/  FSETP.GEU.AND P0, PT, R20, 0.5, PT ;  /* 0x3f0000001400780b */ /* 0x000fe40003f0e000 */
[----:B------:R-:W-:Y:S01]  /*3780*/  I2FP.F32.U32 R15, R14 ;  /* 0x0000000e000f7245 */ /* 0x000fe20000201000 */
[----:B------:R-:W-:Y:S01]  /*3790*/  FFMA R14, R5, R6, 1.1641532182693481445e-10 ;  /* 0x2f000000050e7423 */ /* 0x000fe20000000006 */
[----:B------:R-:W-:-:S03]  /*37a0*/  FADD R5, R4, R4 ;  /* 0x0000000404057221 */ /* 0x000fc60000000000 */
[----:B------:R-:W-:Y:S01]  /*37b0*/  FFMA R15, R15, R6, 1.1641532182693481445e-10 ;  /* 0x2f0000000f0f7423 */ /* 0x000fe20000000006 */
[----:B------:R-:W-:-:S03]  /*37c0*/  FFMA R5, R5, R14, -R4 ;  /* 0x0000000e05057223 */ /* 0x000fc60000000804 */
[----:B------:R-:W-:Y:S02]  /*37d0*/  FADD R4, R15, R15 ;  /* 0x0000000f0f047221 */ /* 0x000fe40000000000 */
[----:B------:R-:W-:Y:S05]  /*37e0*/  @P0 BRA `(.L_x_19) ;  /* 0x0000000000840947 */ /* 0x000fea0003800000 */
[----:B------:R-:W1:Y:S02]  /*37f0*/  LDCU UR4, c[0x0][0x3c8] ;  /* 0x00007900ff0477ac */ /* 0x000e640008000800 */
[----:B-1----:R-:W-:-:S13]  /*3800*/  FSETP.GE.AND P0, PT, |R5|, UR4, PT ;  /* 0x0000000405007c0b */ /* 0x002fda000bf06200 */
[----:B------:R-:W-:Y:S05]  /*3810*/  @!P0 BRA `(.L_x_20) ;  /* 0x00000000005c8947 */ /* 0x000fea0003800000 */
[----:B------:R-:W-:Y:S01]  /*3820*/  SHF.R.U32.HI R10, RZ, 0x2, R23 ;  /* 0x00000002ff0a7819 */ /* 0x000fe20000011617 */
[----:B------:R-:W-:Y:S01]  /*3830*/  IMAD.SHL.U32 R15, R7, 0x10, RZ ;  /* 0x00000010070f7824 */ /* 0x000fe200078e00ff */
[----:B------:R-:W1:Y:S01]  /*3840*/  S2UR UR5, SR_CgaCtaId ;  /* 0x00000000000579c3 */ /* 0x000e620000008800 */
[----:B------:R-:W-:Y:S01]  /*3850*/  UMOV UR4, 0x400 ;  /* 0x0000040000047882 */ /* 0x000fe20000000000 */
[----:B------:R-:W-:Y:S01]  /*3860*/  LOP3.LUT R10, R10, R23, RZ, 0x3c, !PT ;  /* 0x000000170a0a7212 */ /* 0x000fe200078e3cff */
[----:B------:R-:W-:-:S04]  /*3870*/  IMAD.MOV.U32 R23, RZ, RZ, R11 ;  /* 0x000000ffff177224 */ /* 0x000fc800078e000b */
[----:B------:R-:W-:-:S05]  /*3880*/  IMAD.SHL.U32 R14, R10, 0x2, RZ ;  /* 0x000000020a0e7824 */ /* 0x000fca00078e00ff */
[----:B------:R-:W-:Y:S01]  /*3890*/  LOP3.LUT R14, R10, R14, R15, 0x96, !PT ;  /* 0x0000000e0a0e7212 */ /* 0x000fe200078e960f */
[----:B------:R-:W-:-:S03]  /*38a0*/  VIADD R10, R22, 0x1ba6d9 ;  /* 0x001ba6d9160a7836 */ /* 0x000fc60000000000 */
[----:B------:R-:W-:-:S05]  /*38b0*/  LOP3.LUT R15, R14, R7, RZ, 0x3c, !PT ;  /* 0x000000070e0f7212 */ /* 0x000fca00078e3cff */
[----:B------:R-:W-:Y:S01]  /*38c0*/  IMAD.IADD R14, R15, 0x1, R10 ;  /* 0x000000010f0e7824 */ /* 0x000fe200078e020a */
[----:B-1----:R-:W-:-:S04]  /*38d0*/  ULEA UR4, UR5, UR4, 0x18 ;  /* 0x0000000405047291 */ /* 0x002fc8000f8ec0ff */
[----:B------:R-:W-:-:S05]  /*38e0*/  I2FP.F32.U32 R21, R14 ;  /* 0x0000000e00157245 */ /* 0x000fca0000201000 */
[----:B------:R-:W-:Y:S02]  /*38f0*/  FFMA R14, R21, R6, 1.1641532182693481445e-10 ;  /* 0x2f000000150e7423 */ /* 0x000fe40000000006 */
[----:B------:R-:W-:Y:S02]  /*3900*/  LDS R21, [R3] ;  /* 0x0000000003157984 */ /* 0x000fe40000000800 */
[----:B------:R-:W-:-:S06]  /*3910*/  FMUL R14, R19, R14 ;  /* 0x0000000e130e7220 */ /* 0x000fcc0000400000 */
[----:B------:R-:W1:Y:S02]  /*3920*/  F2I.FLOOR.NTZ R14, R14 ;  /* 0x0000000e000e7305 */ /* 0x000e640000207100 */
[----:B-1----:R-:W-:-:S06]  /*3930*/  LEA R20, R14, UR4, 0x5 ;  /* 0x000000040e147c11 */ /* 0x002fcc000f8e28ff */
[----:B------:R-:W1:Y:S02]  /*3940*/  LDS R20, [R20] ;  /* 0x0000000014147984 */ /* 0x000e640000000800 */
[----:B-1----:R-:W-:-:S04]  /*3950*/  FFMA R21, R4, R20, -R21 ;  /* 0x0000001404157223 */ /* 0x002fc80000000815 */
[----:B------:R-:W-:-:S05]  /*3960*/  FFMA R22, -R5, |R21|, R20 ;  /* 0x4000001505167223 */ /* 0x000fca0000000114 */
[----:B------:R1:W-:Y:S01]  /*3970*/  STS [R3], R22 ;  /* 0x0000001603007388 */ /* 0x0003e20000000800 */
[----:B------:R-:W-:Y:S05]  /*3980*/  BRA `(.L_x_21) ;  /* 0x0000000000347947 */ /* 0x000fea0003800000 */
.L_x_20:
[----:B------:R-:W-:Y:S02]  /*3990*/  IMAD.MOV.U32 R14, RZ, RZ, 0x7fc00000 ;  /* 0x7fc00000ff0e7424 */ /* 0x000fe400078e00ff */
[----:B------:R-:W-:Y:S02]  /*39a0*/  IMAD.MOV.U32 R15, RZ, RZ, R7 ;  /* 0x000000ffff0f7224 */ /* 0x000fe400078e0007 */
[----:B------:R-:W-:Y:S01]  /*39b0*/  IMAD.MOV.U32 R7, RZ, RZ, R8 ;  /* 0x000000ffff077224 */ /* 0x000fe200078e0008 */
[----:B------:R2:W-:Y:S01]  /*39c0*/  STS [R3], R14 ;  /* 0x0000000e03007388 */ /* 0x0005e20000000800 */
[----:B------:R-:W-:Y:S02]  /*39d0*/  IMAD.MOV.U32 R8, RZ, RZ, R9 ;  /* 0x000000ffff087224 */ /* 0x000fe400078e0009 */
[----:B------:R-:W-:Y:S01]  /*39e0*/  IMAD.MOV.U32 R9, RZ, RZ, R11 ;  /* 0x000000ffff097224 */ /* 0x000fe200078e000b */
[----:B------:R-:W-:Y:S06]  /*39f0*/  BRA `(.L_x_21) ;  /* 0x0000000000187947 */ /* 0x000fec0003800000 */
.L_x_19:
[----:B------:R-:W-:Y:S02]  /*3a00*/  IMAD.MOV.U32 R14, RZ, RZ, 0x7fc00000 ;  /* 0x7fc00000ff0e7424 */ /* 0x000fe400078e00ff */
[----:B------:R-:W-:Y:S02]  /*3a10*/  IMAD.MOV.U32 R15, RZ, RZ, R7 ;  /* 0x000000ffff0f7224 */ /* 0x000fe400078e0007 */
[----:B------:R-:W-:Y:S01]  /*3a20*/  IMAD.MOV.U32 R7, RZ, RZ, R8 ;  /* 0x000000ffff077224 */ /* 0x000fe200078e0008 */
[----:B------:R3:W-:Y:S01]  /*3a30*/  STS [R3], R14 ;  /* 0x0000000e03007388 */ /* 0x0007e20000000800 */
[----:B------:R-:W-:Y:S02]  /*3a40*/  IMAD.MOV.U32 R8, RZ, RZ, R9 ;  /* 0x000000ffff087224 */ /* 0x000fe400078e0009 */
[----:B------:R-:W-:-:S07]  /*3a50*/  IMAD.MOV.U32 R9, RZ, RZ, R11 ;  /* 0x000000ffff097224 */ /* 0x000fce00078e000b */
.L_x_21:
[----:B------:R-:W-:Y:S05]  /*3a60*/  BSYNC.RECONVERGENT B0 ;  /* 0x0000000000007941 */ /* 0x000fea0003800200 */
.L_x_18:
[----:B--23--:R-:W-:Y:S01]  /*3a70*/  SHF.R.U32.HI R14, RZ, 0x2, R23 ;  /* 0x00000002ff0e7819 */ /* 0x00cfe20000011617 */
[----:B------:R-:W-:Y:S01]  /*3a80*/  IMAD.SHL.U32 R11, R15, 0x10, RZ ;  /* 0x000000100f0b7824 */ /* 0x000fe200078e00ff */
[----:B------:R-:W-:Y:S02]  /*3a90*/  BSSY.RECONVERGENT B0, `(.L_x_22) ;  /* 0x0000031000007945 */ /* 0x000fe40003800200 */
[----:B------:R-:W-:-:S05]  /*3aa0*/  LOP3.LUT R14, R14, R23, RZ, 0x3c, !PT ;  /* 0x000000170e0e7212 */ /* 0x000fca00078e3cff */
[----:B------:R-:W-:-:S05]  /*3ab0*/  IMAD.SHL.U32 R20, R14, 0x2, RZ ;  /* 0x000000020e147824 */ /* 0x000fca00078e00ff */
[----:B------:R-:W-:Y:S01]  /*3ac0*/  LOP3.LUT R20, R14, R20, R11, 0x96, !PT ;  /* 0x000000140e147212 */ /* 0x000fe200078e960b */
[----:B------:R-:W-:-:S03]  /*3ad0*/  VIADD R14, R10, 0x587c5 ;  /* 0x000587c50a0e7836 */ /* 0x000fc60000000000 */
[----:B------:R-:W-:-:S05]  /*3ae0*/  LOP3.LUT R11, R20, R15, RZ, 0x3c, !PT ;  /* 0x0000000f140b7212 */ /* 0x000fca00078e3cff */
[----:B------:R-:W-:-:S05]  /*3af0*/  IMAD.IADD R20, R11, 0x1, R14 ;  /* 0x000000010b147824 */ /* 0x000fca00078e020e */
[----:B------:R-:W-:-:S05]  /*3b00*/  I2FP.F32.U32 R21, R20 ;  /* 0x0000001400157245 */ /* 0x000fca0000201000 */
[----:B------:R-:W-:-:S05]  /*3b10*/  FFMA R21, R21, R6, 1.1641532182693481445e-10 ;  /* 0x2f00000015157423 */ /* 0x000fca0000000006 */
[----:B------:R-:W-:-:S13]  /*3b20*/  FSETP.GEU.AND P0, PT, R21, 0.5, PT ;  /* 0x3f0000001500780b */ /* 0x000fda0003f0e000 */
[----:B------:R-:W-:Y:S02]  /*3b30*/  @P0 IMAD.MOV.U32 R20, RZ, RZ, 0x7fc00000 ;  /* 0x7fc00000ff140424 */ /* 0x000fe400078e00ff */
[----:B------:R-:W-:Y:S02]  /*3b40*/  @P0 IMAD.MOV.U32 R21, RZ, RZ, R11 ;  /* 0x000000ffff150224 */ /* 0x000fe400078e000b */
[----:B------:R-:W-:Y:S01]  /*3b50*/  @P0 IMAD.MOV.U32 R11, RZ, RZ, R15 ;  /* 0x000000ffff0b0224 */ /* 0x000fe200078e000f */
[----:B------:R2:W-:Y:S01]  /*3b60*/  @P0 STS [R3+0x4], R20 ;  /* 0x0000041403000388 */ /* 0x0005e20000000800 */
[----:B------:R-:W-:Y:S02]  /*3b70*/  @P0 IMAD.MOV.U32 R15, RZ, RZ, R7 ;  /* 0x000000ffff0f0224 */ /* 0x000fe400078e0007 */
[----:B------:R-:W-:Y:S01]  /*3b80*/  @P0 IMAD.MOV.U32 R7, RZ, RZ, R8 ;  /* 0x000000ffff070224 */ /* 0x000fe200078e0008 */
[----:B------:R-:W-:Y:S06]  /*3b90*/  @P0 BRA `(.L_x_23) ;  /* 0x0000000000800947 */ /* 0x000fec0003800000 */
[----:B------:R-:W3:Y:S02]  /*3ba0*/  LDCU UR4, c[0x0][0x3c8] ;  /* 0x00007900ff0477ac */ /* 0x000ee40008000800 */
[----:B---3--:R-:W-:-:S13]  /*3bb0*/  FSETP.GE.AND P0, PT, |R5|, UR4, PT ;  /* 0x0000000405007c0b */ /* 0x008fda000bf06200 */
[----:B------:R-:W-:Y:S05]  /*3bc0*/  @!P0 BRA `(.L_x_24) ;  /* 0x00000000005c8947 */ /* 0x000fea0003800000 */
[----:B------:R-:W-:Y:S01]  /*3bd0*/  SHF.R.U32.HI R14, RZ, 0x2, R9 ;  /* 0x00000002ff0e7819 */ /* 0x000fe20000011609 */
[----:B------:R-:W3:Y:S01]  /*3be0*/  S2UR UR5, SR_CgaCtaId ;  /* 0x00000000000579c3 */ /* 0x000ee20000008800 */
[----:B------:R-:W-:Y:S02]  /*3bf0*/  UMOV UR4, 0x400 ;  /* 0x0000040000047882 */ /* 0x000fe40000000000 */
[----:B------:R-:W-:Y:S01]  /*3c00*/  LOP3.LUT R14, R14, R9, RZ, 0x3c, !PT ;  /* 0x000000090e0e7212 */ /* 0x000fe200078e3cff */
[----:B------:R-:W-:-:S04]  /*3c10*/  IMAD.SHL.U32 R9, R11, 0x10, RZ ;  /* 0x000000100b097824 */ /* 0x000fc800078e00ff */
[----:B--2---:R-:W-:-:S05]  /*3c20*/  IMAD.SHL.U32 R20, R14, 0x2, RZ ;  /* 0x000000020e147824 */ /* 0x004fca00078e00ff */
[----:B------:R-:W-:Y:S01]  /*3c30*/  LOP3.LUT R20, R14, R20, R9, 0x96, !PT ;  /* 0x000000140e147212 */ /* 0x000fe200078e9609 */
[----:B------:R-:W-:-:S03]  /*3c40*/  VIADD R14, R10, 0xb0f8a ;  /* 0x000b0f8a0a0e7836 */ /* 0x000fc60000000000 */
[----:B------:R-:W-:-:S05]  /*3c50*/  LOP3.LUT R21, R20, R11, RZ, 0x3c, !PT ;  /* 0x0000000b14157212 */ /* 0x000fca00078e3cff */
[----:B------:R-:W-:Y:S01]  /*3c60*/  IMAD.IADD R9, R21, 0x1, R14 ;  /* 0x0000000115097824 */ /* 0x000fe200078e020e */
[----:B---3--:R-:W-:-:S04]  /*3c70*/  ULEA UR4, UR5, UR4, 0x18 ;  /* 0x0000000405047291 */ /* 0x008fc8000f8ec0ff */
[----:B------:R-:W-:-:S05]  /*3c80*/  I2FP.F32.U32 R9, R9 ;  /* 0x0000000900097245 */ /* 0x000fca0000201000 */
[----:B------:R-:W-:Y:S02]  /*3c90*/  FFMA R10, R9, R6, 1.1641532182693481445e-10 ;  /* 0x2f000000090a7423 */ /* 0x000fe40000000006 */
[----:B------:R-:W-:Y:S02]  /*3ca0*/  LDS R9, [R3+0x4] ;  /* 0x0000040003097984 */ /* 0x000fe40000000800 */
[----:B------:R-:W-:-:S06]  /*3cb0*/  FMUL R10, R19, R10 ;  /* 0x0000000a130a7220 */ /* 0x000fcc0000400000 */
[----:B------:R-:W2:Y:S02]  /*3cc0*/  F2I.FLOOR.NTZ R10, R10 ;  /* 0x0000000a000a7305 */ /* 0x000ea40000207100 */
[----:B--2---:R-:W-:-:S06]  /*3cd0*/  LEA R20, R10, UR4, 0x5 ;  /* 0x000000040a147c11 */ /* 0x004fcc000f8e28ff */
[----:B------:R-:W2:Y:S02]  /*3ce0*/  LDS R20, [R20+0x4] ;  /* 0x0000040014147984 */ /* 0x000ea40000000800 */
[----:B--2---:R-:W-:-:S04]  /*3cf0*/  FFMA R9, R4, R20, -R9 ;  /* 0x0000001404097223 */ /* 0x004fc80000000809 */
[----:B-1----:R-:W-:Y:S01]  /*3d00*/  FFMA R22, -R5, |R9|, R20 ;  /* 0x4000000905167223 */ /* 0x002fe20000000114 */
[----:B------:R-:W-:-:S04]  /*3d10*/  IMAD.MOV.U32 R9, RZ, RZ, R8 ;  /* 0x000000ffff097224 */ /* 0x000fc800078e0008 */
[----:B------:R3:W-:Y:S01]  /*3d20*/  STS [R3+0x4], R22 ;  /* 0x0000041603007388 */ /* 0x0007e20000000800 */
[----:B------:R-:W-:Y:S05]  /*3d30*/  BRA `(.L_x_23) ;  /* 0x0000000000187947 */ /* 0x000fea0003800000 */
.L_x_24:
[----:B------:R-:W-:Y:S02]  /*3d40*/  IMAD.MOV.U32 R10, RZ, RZ, 0x7fc00000 ;  /* 0x7fc00000ff0a7424 */ /* 0x000fe400078e00ff */
[----:B------:R-:W-:Y:S02]  /*3d50*/  IMAD.MOV.U32 R21, RZ, RZ, R11 ;  /* 0x000000ffff157224 */ /* 0x000fe400078e000b */
[----:B------:R-:W-:Y:S01]  /*3d60*/  IMAD.MOV.U32 R11, RZ, RZ, R15 ;  /* 0x000000ffff0b7224 */ /* 0x000fe200078e000f */
[----:B------:R4:W-:Y:S01]  /*3d70*/  STS [R3+0x4], R10 ;  /* 0x0000040a03007388 */ /* 0x0009e20000000800 */
[----:B------:R-:W-:Y:S02]  /*3d80*/  IMAD.MOV.U32 R15, RZ, RZ, R7 ;  /* 0x000000ffff0f7224 */ /* 0x000fe400078e0007 */
[----:B------:R-:W-:-:S07]  /*3d90*/  IMAD.MOV.U32 R7, RZ, RZ, R8 ;  /* 0x000000ffff077224 */ /* 0x000fce00078e0008 */
.L_x_23:
[----:B------:R-:W-:Y:S05]  /*3da0*/  BSYNC.RECONVERGENT B0 ;  /* 0x0000000000007941 */ /* 0x000fea0003800200 */
.L_x_22:
[----:B------:R-:W-:Y:S01]  /*3db0*/  SHF.R.U32.HI R8, RZ, 0x2, R9 ;  /* 0x00000002ff087819 */ /* 0x000fe20000011609 */
[----:B------:R-:W-:Y:S03]  /*3dc0*/  BSSY.RECONVERGENT B0, `(.L_x_25) ;  /* 0x0000032000007945 */ /* 0x000fe60003800200 */
[----:B------:R-:W-:Y:S01]  /*3dd0*/  LOP3.LUT R8, R8, R9, RZ, 0x3c, !PT ;  /* 0x0000000908087212 */ /* 0x000fe200078e3cff */
[----:B------:R-:W-:-:S04]  /*3de0*/  IMAD.SHL.U32 R9, R21, 0x10, RZ ;  /* 0x0000001015097824 */ /* 0x000fc800078e00ff */
[----:B----4-:R-:W-:-:S05]  /*3df0*/  IMAD.SHL.U32 R10, R8, 0x2, RZ ;  /* 0x00000002080a7824 */ /* 0x010fca00078e00ff */
[----:B------:R-:W-:Y:S01]  /*3e00*/  LOP3.LUT R8, R8, R10, R9, 0x96, !PT ;  /* 0x0000000a08087212 */ /* 0x000fe200078e9609 */
[----:B------:R-:W-:-:S03]  /*3e10*/  VIADD R9, R14, 0x587c5 ;  /* 0x000587c50e097836 */ /* 0x000fc60000000000 */
[----:B------:R-:W-:-:S05]  /*3e20*/  LOP3.LUT R8, R8, R21, RZ, 0x3c, !PT ;  /* 0x0000001508087212 */ /* 0x000fca00078e3cff */
[----:B------:R-:W-:-:S05]  /*3e30*/  IMAD.IADD R10, R8, 0x1, R9 ;  /* 0x00000001080a7824 */ /* 0x000fca00078e0209 */
[----:B------:R-:W-:-:S05]  /*3e40*/  I2FP.F32.U32 R23, R10 ;  /* 0x0000000a00177245 */ /* 0x000fca0000201000 */
[----:B------:R-:W-:-:S05]  /*3e50*/  FFMA R23, R23, R6, 1.1641532182693481445e-10 ;  /* 0x2f00000017177423 */ /* 0x000fca0000000006 */
[----:B------:R-:W-:-:S13]  /*3e60*/  FSETP.GEU.AND P0, PT, R23, 0.5, PT ;  /* 0x3f0000001700780b */ /* 0x000fda0003f0e000 */
[----:B--2---:R-:W-:Y:S02]  /*3e70*/  @P0 IMAD.MOV.U32 R20, RZ, RZ, 0x7fc00000 ;  /* 0x7fc00000ff140424 */ /* 0x004fe400078e00ff */
[----:B------:R-:W-:Y:S02]  /*3e80*/  @P0 IMAD.MOV.U32 R10, RZ, RZ, R8 ;  /* 0x000000ffff0a0224 */ /* 0x000fe400078e0008 */
[----:B------:R-:W-:Y:S01]  /*3e90*/  @P0 IMAD.MOV.U32 R8, RZ, RZ, R21 ;  /* 0x000000ffff080224 */ /* 0x000fe200078e0015 */
[----:B------:R2:W-:Y:S01]  /*3ea0*/  @P0 STS [R3+0x8], R20 ;  /* 0x0000081403000388 */ /* 0x0005e20000000800 */
[----:B------:R-:W-:Y:S02]  /*3eb0*/  @P0 IMAD.MOV.U32 R21, RZ, RZ, R11 ;  /* 0x000000ffff150224 */ /* 0x000fe400078e000b */
[----:B------:R-:W-:Y:S01]  /*3ec0*/  @P0 IMAD.MOV.U32 R11, RZ, RZ, R15 ;  /* 0x000000ffff0b0224 */ /* 0x000fe200078e000f */
[----:B------:R-:W-:Y:S06]  /*3ed0*/  @P0 BRA `(.L_x_26) ;  /* 0x0000000000800947 */ /* 0x000fec0003800000 */
[----:B------:R-:W4:Y:S02]  /*3ee0*/  LDCU UR4, c[0x0][0x3c8] ;  /* 0x00007900ff0477ac */ /* 0x000f240008000800 */
[----:B----4-:R-:W-:-:S13]  /*3ef0*/  FSETP.GE.AND P0, PT, |R5|, UR4, PT ;  /* 0x0000000405007c0b */ /* 0x010fda000bf06200 */
[----:B------:R-:W-:Y:S05]  /*3f00*/  @!P0 BRA `(.L_x_27) ;  /* 0x00000000005c8947 */ /* 0x000fea0003800000 */
[----:B------:R-:W-:Y:S01]  /*3f10*/  SHF.R.U32.HI R10, RZ, 0x2, R7 ;  /* 0x00000002ff0a7819 */ /* 0x000fe20000011607 */
[----:B------:R-:W4:Y:S01]  /*3f20*/  S2UR UR5, SR_CgaCtaId ;  /* 0x00000000000579c3 */ /* 0x000f220000008800 */
[----:B------:R-:W-:Y:S02]  /*3f30*/  UMOV UR4, 0x400 ;  /* 0x0000040000047882 */ /* 0x000fe40000000000 */
[----:B------:R-:W-:Y:S01]  /*3f40*/  LOP3.LUT R10, R10, R7, RZ, 0x3c, !PT ;  /* 0x000000070a0a7212 */ /* 0x000fe200078e3cff */
[----:B------:R-:W-:-:S04]  /*3f50*/  IMAD.SHL.U32 R7, R8, 0x10, RZ ;  /* 0x0000001008077824 */ /* 0x000fc800078e00ff */
[----:B------:R-:W-:-:S05]  /*3f60*/  IMAD.SHL.U32 R9, R10, 0x2, RZ ;  /* 0x000000020a097824 */ /* 0x000fca00078e00ff */
[----:B------:R-:W-:Y:S01]  /*3f70*/  LOP3.LUT R7, R10, R9, R7, 0x96, !PT ;  /* 0x000000090a077212 */ /* 0x000fe200078e9607 */
[----:B------:R-:W-:-:S03]  /*3f80*/  VIADD R9, R14, 0xb0f8a ;  /* 0x000b0f8a0e097836 */ /* 0x000fc60000000000 */
[----:B------:R-:W-:-:S05]  /*3f90*/  LOP3.LUT R10, R7, R8, RZ, 0x3c, !PT ;  /* 0x00000008070a7212 */ /* 0x000fca00078e3cff */
[----:B------:R-:W-:Y:S01]  /*3fa0*/  IMAD.IADD R7, R10, 0x1, R9 ;  /* 0x000000010a077824 */ /* 0x000fe200078e0209 */
[----:B----4-:R-:W-:-:S04]  /*3fb0*/  ULEA UR4, UR5, UR4, 0x18 ;  /* 0x0000000405047291 */ /* 0x010fc8000f8ec0ff */
        /* <DEDUP_REMOVED lines=8> */
[----:B-1-3--:R-:W-:Y:S01]  /*4040*/  FFMA R22, -R5, |R7|, R20 ;  /* 0x4000000705167223 */ /* 0x00afe20000000114 */
[----:B------:R-:W-:-:S04]  /*4050*/  IMAD.MOV.U32 R7, RZ, RZ, R15 ;  /* 0x000000ffff077224 */ /* 0x000fc800078e000f */
[----:B------:R1:W-:Y:S01]  /*4060*/  STS [R3+0x8], R22 ;  /* 0x0000081603007388 */ /* 0x0003e20000000800 */
[----:B------:R-:W-:Y:S05]  /*4070*/  BRA `(.L_x_26) ;  /* 0x0000000000187947 */ /* 0x000fea0003800000 */
.L_x_27:
[----:B------:R-:W-:Y:S02]  /*4080*/  IMAD.MOV.U32 R14, RZ, RZ, 0x7fc00000 ;  /* 0x7fc00000ff0e7424 */ /* 0x000fe400078e00ff */
[----:B------:R-:W-:Y:S02]  /*4090*/  IMAD.MOV.U32 R10, RZ, RZ, R8 ;  /* 0x000000ffff0a7224 */ /* 0x000fe400078e0008 */
[----:B------:R-:W-:Y:S01]  /*40a0*/  IMAD.MOV.U32 R8, RZ, RZ, R21 ;  /* 0x000000ffff087224 */ /* 0x000fe200078e0015 */
[----:B------:R4:W-:Y:S01]  /*40b0*/  STS [R3+0x8], R14 ;  /* 0x0000080e03007388 */ /* 0x0009e20000000800 */
[----:B------:R-:W-:Y:S02]  /*40c0*/  IMAD.MOV.U32 R21, RZ, RZ, R11 ;  /* 0x000000ffff157224 */ /* 0x000fe400078e000b */
[----:B------:R-:W-:-:S07]  /*40d0*/  IMAD.MOV.U32 R11, RZ, RZ, R15 ;  /* 0x000000ffff0b7224 */ /* 0x000fce00078e000f */
.L_x_26:
[----:B------:R-:W-:Y:S05]  /*40e0*/  BSYNC.RECONVERGENT B0 ;  /* 0x0000000000007941 */ /* 0x000fea0003800200 */
.L_x_25:
[----:B----4-:R-:W-:Y:S01]  /*40f0*/  SHF.R.U32.HI R14, RZ, 0x2, R7 ;  /* 0x00000002ff0e7819 */ /* 0x010fe20000011607 */
[----:B------:R-:W-:Y:S03]  /*4100*/  BSSY.RECONVERGENT B0, `(.L_x_28) ;  /* 0x0000032000007945 */ /* 0x000fe60003800200 */
[----:B------:R-:W-:Y:S01]  /*4110*/  LOP3.LUT R14, R14, R7, RZ, 0x3c, !PT ;  /* 0x000000070e0e7212 */ /* 0x000fe200078e3cff */
[----:B------:R-:W-:-:S04]  /*4120*/  IMAD.SHL.U32 R7, R10, 0x10, RZ ;  /* 0x000000100a077824 */ /* 0x000fc800078e00ff */
        /* <DEDUP_REMOVED lines=19> */
[----:B------:R-:W-:Y:S01]  /*4260*/  IMAD.SHL.U32 R7, R27, 0x10, RZ ;  /* 0x000000101b077824 */ /* 0x000fe200078e00ff */
[----:B------:R-:W4:Y:S01]  /*4270*/  S2UR UR5, SR_CgaCtaId ;  /* 0x00000000000579c3 */ /* 0x000f220000008800 */
[----:B------:R-:W-:Y:S01]  /*4280*/  UMOV UR4, 0x400 ;  /* 0x0000040000047882 */ /* 0x000fe20000000000 */
[----:B------:R-:W-:-:S05]  /*4290*/  LOP3.LUT R14, R14, R11, RZ, 0x3c, !PT ;  /* 0x0000000b0e0e7212 */ /* 0x000fca00078e3cff */
[----:B------:R-:W-:-:S05]  /*42a0*/  IMAD.SHL.U32 R11, R14, 0x2, RZ ;  /* 0x000000020e0b7824 */ /* 0x000fca00078e00ff */
[----:B--2---:R-:W-:Y:S01]  /*42b0*/  LOP3.LUT R20, R14, R11, R7, 0x96, !PT ;  /* 0x0000000b0e147212 */ /* 0x004fe200078e9607 */
[----:B------:R-:W-:Y:S01]  /*42c0*/  VIADD R14, R9, 0xb0f8a ;  /* 0x000b0f8a090e7836 */ /* 0x000fe20000000000 */
[----:B------:R-:W-:Y:S02]  /*42d0*/  LDS R11, [R3+0xc] ;  /* 0x00000c00030b7984 */ /* 0x000fe40000000800 */
[----:B------:R-:W-:-:S05]  /*42e0*/  LOP3.LUT R7, R20, R27, RZ, 0x3c, !PT ;  /* 0x0000001b14077212 */ /* 0x000fca00078e3cff */
[----:B------:R-:W-:Y:S01]  /*42f0*/  IMAD.IADD R9, R7, 0x1, R14 ;  /* 0x0000000107097824 */ /* 0x000fe200078e020e */
[----:B----4-:R-:W-:-:S04]  /*4300*/  ULEA UR4, UR5, UR4, 0x18 ;  /* 0x0000000405047291 */ /* 0x010fc8000f8ec0ff */
[----:B------:R-:W-:-:S05]  /*4310*/  I2FP.F32.U32 R9, R9 ;  /* 0x0000000900097245 */ /* 0x000fca0000201000 */
[----:B------:R-:W-:-:S04]  /*4320*/  FFMA R20, R9, R6, 1.1641532182693481445e-10 ;  /* 0x2f00000009147423 */ /* 0x000fc80000000006 */
[----:B------:R-:W-:-:S06]  /*4330*/  FMUL R20, R19, R20 ;  /* 0x0000001413147220 */ /* 0x000fcc0000400000 */
[----:B------:R-:W2:Y:S02]  /*4340*/  F2I.FLOOR.NTZ R20, R20 ;  /* 0x0000001400147305 */ /* 0x000ea40000207100 */
[----:B--2---:R-:W-:-:S05]  /*4350*/  LEA R9, R20, UR4, 0x5 ;  /* 0x0000000414097c11 */ /* 0x004fca000f8e28ff */
[----:B-1-3--:R-:W1:Y:S02]  /*4360*/  LDS R22, [R9+0xc] ;  /* 0x00000c0009167984 */ /* 0x00ae640000000800 */
[----:B-1----:R-:W-:-:S04]  /*4370*/  FFMA R11, R4, R22, -R11 ;  /* 0x00000016040b7223 */ /* 0x002fc8000000080b */
[----:B------:R-:W-:Y:S01]  /*4380*/  FFMA R22, -R5, |R11|, R22 ;  /* 0x4000000b05167223 */ /* 0x000fe20000000116 */
[----:B------:R-:W-:-:S04]  /*4390*/  IMAD.MOV.U32 R11, RZ, RZ, R21 ;  /* 0x000000ffff0b7224 */ /* 0x000fc800078e0015 */
[----:B------:R4:W-:Y:S01]  /*43a0*/  STS [R3+0xc], R22 ;  /* 0x00000c1603007388 */ /* 0x0009e20000000800 */
[----:B------:R-:W-:Y:S05]  /*43b0*/  BRA `(.L_x_29) ;  /* 0x0000000000187947 */ /* 0x000fea0003800000 */
.L_x_30:
[----:B--2---:R-:W-:Y:S02]  /*43c0*/  IMAD.MOV.U32 R20, RZ, RZ, 0x7fc00000 ;  /* 0x7fc00000ff147424 */ /* 0x004fe400078e00ff */
[----:B------:R-:W-:Y:S02]  /*43d0*/  IMAD.MOV.U32 R7, RZ, RZ, R27 ;  /* 0x000000ffff077224 */ /* 0x000fe400078e001b */
[----:B------:R-:W-:Y:S01]  /*43e0*/  IMAD.MOV.U32 R27, RZ, RZ, R10 ;  /* 0x000000ffff1b7224 */ /* 0x000fe200078e000a */
[----:B------:R2:W-:Y:S01]  /*43f0*/  STS [R3+0xc], R20 ;  /* 0x00000c1403007388 */ /* 0x0005e20000000800 */
[----:B------:R-:W-:Y:S02]  /*4400*/  IMAD.MOV.U32 R10, RZ, RZ, R8 ;  /* 0x000000ffff0a7224 */ /* 0x000fe400078e0008 */
[----:B------:R-:W-:-:S07]  /*4410*/  IMAD.MOV.U32 R8, RZ, RZ, R21 ;  /* 0x000000ffff087224 */ /* 0x000fce00078e0015 */
.L_x_29:
[----:B------:R-:W-:Y:S05]  /*4420*/  BSYNC.RECONVERGENT B0 ;  /* 0x0000000000007941 */ /* 0x000fea0003800200 */
.L_x_28:
[----:B--2---:R-:W-:Y:S01]  /*4430*/  SHF.R.U32.HI R20, RZ, 0x2, R11 ;  /* 0x00000002ff147819 */ /* 0x004fe2000001160b */
        /* <DEDUP_REMOVED lines=18> */
[----:B------:R-:W5:Y:S02]  /*4560*/  LDCU UR4, c[0x0][0x3c8] ;  /* 0x00007900ff0477ac */ /* 0x000f640008000800 */
[----:B-----5:R-:W-:-:S13]  /*4570*/  FSETP.GE.AND P0, PT, |R5|, UR4, PT ;  /* 0x0000000405007c0b */ /* 0x020fda000bf06200 */
[----:B------:R-:W-:Y:S05]  /*4580*/  @!P0 BRA `(.L_x_33) ;  /* 0x00000000005c8947 */ /* 0x000fea0003800000 */
[----:B------:R-:W-:Y:S01]  /*4590*/  SHF.R.U32.HI R9, RZ, 0x2, R8 ;  /* 0x00000002ff097819 */ /* 0x000fe20000011608 */
[----:B------:R-:W5:Y:S01]  /*45a0*/  S2UR UR5, SR_CgaCtaId ;  /* 0x00000000000579c3 */ /* 0x000f620000008800 */
[----:B------:R-:W-:Y:S01]  /*45b0*/  UMOV UR4, 0x400 ;  /* 0x0000040000047882 */ /* 0x000fe20000000000 */
[----:B------:R-:W-:Y:S01]  /*45c0*/  LDS R15, [R3+0x10] ;  /* 0x00001000030f7984 */ /* 0x000fe20000000800 */
[----:B------:R-:W-:Y:S01]  /*45d0*/  LOP3.LUT R9, R9, R8, RZ, 0x3c, !PT ;  /* 0x0000000809097212 */ /* 0x000fe200078e3cff */
[----:B------:R-:W-:-:S04]  /*45e0*/  IMAD.SHL.U32 R8, R26, 0x10, RZ ;  /* 0x000000101a087824 */ /* 0x000fc800078e00ff */
[----:B------:R-:W-:-:S05]  /*45f0*/  IMAD.SHL.U32 R11, R9, 0x2, RZ ;  /* 0x00000002090b7824 */ /* 0x000fca00078e00ff */
[----:B------:R-:W-:Y:S01]  /*4600*/  LOP3.LUT R11, R9, R11, R8, 0x96, !PT ;  /* 0x0000000b090b7212 */ /* 0x000fe200078e9608 */
[----:B------:R-:W-:-:S03]  /*4610*/  VIADD R9, R14, 0xb0f8a ;  /* 0x000b0f8a0e097836 */ /* 0x000fc60000000000 */
[----:B------:R-:W-:-:S05]  /*4620*/  LOP3.LUT R24, R11, R26, RZ, 0x3c, !PT ;  /* 0x0000001a0b187212 */ /* 0x000fca00078e3cff */
[----:B------:R-:W-:Y:S01]  /*4630*/  IMAD.IADD R8, R24, 0x1, R9 ;  /* 0x0000000118087824 */ /* 0x000fe200078e0209 */
[----:B-----5:R-:W-:-:S04]  /*4640*/  ULEA UR4, UR5, UR4, 0x18 ;  /* 0x0000000405047291 */ /* 0x020fc8000f8ec0ff */
[----:B------:R-:W-:-:S05]  /*4650*/  I2FP.F32.U32 R11, R8 ;  /* 0x00000008000b7245 */ /* 0x000fca0000201000 */
[----:B------:R-:W-:-:S04]  /*4660*/  FFMA R8, R11, R6, 1.1641532182693481445e-10 ;  /* 0x2f0000000b087423 */ /* 0x000fc80000000006 */
[----:B------:R-:W-:-:S06]  /*4670*/  FMUL R11, R19, R8 ;  /* 0x00000008130b7220 */ /* 0x000fcc0000400000 */
[----:B------:R-:W5:Y:S02]  /*4680*/  F2I.FLOOR.NTZ R11, R11 ;  /* 0x0000000b000b7305 */ /* 0x000f640000207100 */
[----:B-----5:R-:W-:-:S06]  /*4690*/  LEA R14, R11, UR4, 0x5 ;  /* 0x000000040b0e7c11 */ /* 0x020fcc000f8e28ff */
[----:B------:R-:W5:Y:S02]  /*46a0*/  LDS R14, [R14+0x10] ;  /* 0x000010000e0e7984 */ /* 0x000f640000000800 */
[----:B-----5:R-:W-:-:S04]  /*46b0*/  FFMA R8, R4, R14, -R15 ;  /* 0x0000000e04087223 */ /* 0x020fc8000000080f */
[----:B--2---:R-:W-:Y:S01]  /*46c0*/  FFMA R20, -R5, |R8|, R14 ;  /* 0x4000000805147223 */ /* 0x004fe2000000010e */
[----:B------:R-:W-:-:S04]  /*46d0*/  IMAD.MOV.U32 R8, RZ, RZ, R10 ;  /* 0x000000ffff087224 */ /* 0x000fc800078e000a */
[----:B------:R2:W-:Y:S01]  /*46e0*/  STS [R3+0x10], R20 ;  /* 0x0000101403007388 */ /* 0x0005e20000000800 */
[----:B------:R-:W-:Y:S05]  /*46f0*/  BRA `(.L_x_32) ;  /* 0x0000000000187947 */ /* 0x000fea0003800000 */
.L_x_33:
[----:B------:R-:W-:Y:S02]  /*4700*/  IMAD.MOV.U32 R14, RZ, RZ, 0x7fc00000 ;  /* 0x7fc00000ff0e7424 */ /* 0x000fe400078e00ff */
[----:B------:R-:W-:Y:S02]  /*4710*/  IMAD.MOV.U32 R24, RZ, RZ, R26 ;  /* 0x000000ffff187224 */ /* 0x000fe400078e001a */
[----:B------:R-:W-:Y:S01]  /*4720*/  IMAD.MOV.U32 R26, RZ, RZ, R7 ;  /* 0x000000ffff1a7224 */ /* 0x000fe200078e0007 */
[----:B------:R0:W-:Y:S01]  /*4730*/  STS [R3+0x10], R14 ;  /* 0x0000100e03007388 */ /* 0x0001e20000000800 */
[----:B------:R-:W-:Y:S02]  /*4740*/  IMAD.MOV.U32 R7, RZ, RZ, R27 ;  /* 0x000000ffff077224 */ /* 0x000fe400078e001b */
[----:B------:R-:W-:-:S07]  /*4750*/  IMAD.MOV.U32 R27, RZ, RZ, R10 ;  /* 0x000000ffff1b7224 */ /* 0x000fce00078e000a */
.L_x_32:
[----:B------:R-:W-:Y:S05]  /*4760*/  BSYNC.RECONVERGENT B0 ;  /* 0x0000000000007941 */ /* 0x000fea0003800200 */
.L_x_31:
[----:B------:R-:W-:Y:S01]  /*4770*/  SHF.R.U32.HI R11, RZ, 0x2, R8 ;  /* 0x00000002ff0b7819 */ /* 0x000fe20000011608 */
[----:B-1-34-:R-:W-:Y:S01]  /*4780*/  VIADD R22, R9, 0x587c5 ;  /* 0x000587c509167836 */ /* 0x01afe20000000000 */
[----:B------:R-:W-:Y:S02]  /*4790*/  BSSY.RECONVERGENT B0, `(.L_x_34) ;  /* 0x0000031000007945 */ /* 0x000fe40003800200 */
[----:B------:R-:W-:Y:S01]  /*47a0*/  LOP3.LUT R11, R11, R8, RZ, 0x3c, !PT ;  /* 0x000000080b0b7212 */ /* 0x000fe200078e3cff */
[----:B------:R-:W-:-:S04]  /*47b0*/  IMAD.SHL.U32 R8, R24, 0x10, RZ ;  /* 0x0000001018087824 */ /* 0x000fc800078e00ff */
[----:B------:R-:W-:-:S05]  /*47c0*/  IMAD.SHL.U32 R10, R11, 0x2, RZ ;  /* 0x000000020b0a7824 */ /* 0x000fca00078e00ff */
[----:B------:R-:W-:-:S04]  /*47d0*/  LOP3.LUT R11, R11, R10, R8, 0x96, !PT ;  /* 0x0000000a0b0b7212 */ /* 0x000fc800078e9608 */
        /* <DEDUP_REMOVED lines=15> */
[----:B-1----:R-:W-:Y:S01]  /*48d0*/  SHF.R.U32.HI R8, RZ, 0x2, R27 ;  /* 0x00000002ff087819 */ /* 0x002fe2000001161b */
[----:B------:R-:W-:Y:S01]  /*48e0*/  IMAD.SHL.U32 R11, R25, 0x10, RZ ;  /* 0x00000010190b7824 */ /* 0x000fe200078e00ff */
[----:B------:R-:W1:Y:S01]  /*48f0*/  S2UR UR5, SR_CgaCtaId ;  /* 0x00000000000579c3 */ /* 0x000e620000008800 */
[----:B------:R-:W-:Y:S01]  /*4900*/  VIADD R22, R9, 0xb0f8a ;  /* 0x000b0f8a09167836 */ /* 0x000fe20000000000 */
[----:B------:R-:W-:Y:S01]  /*4910*/  LOP3.LUT R8, R8, R27, RZ, 0x3c, !PT ;  /* 0x0000001b08087212 */ /* 0x000fe200078e3cff */
[----:B------:R-:W-:Y:S01]  /*4920*/  UMOV UR4, 0x400 ;  /* 0x0000040000047882 */ /* 0x000fe20000000000 */
[----:B------:R-:W-:-:S03]  /*4930*/  IMAD.MOV.U32 R27, RZ, RZ, R7 ;  /* 0x000000ffff1b7224 */ /* 0x000fc600078e0007 */
[----:B------:R-:W-:-:S05]  /*4940*/  IMAD.SHL.U32 R10, R8, 0x2, RZ ;  /* 0x00000002080a7824 */ /* 0x000fca00078e00ff */
[----:B------:R-:W-:-:S04]  /*4950*/  LOP3.LUT R10, R8, R10, R11, 0x96, !PT ;  /* 0x0000000a080a7212 */ /* 0x000fc800078e960b */
[----:B------:R-:W-:-:S05]  /*4960*/  LOP3.LUT R23, R10, R25, RZ, 0x3c, !PT ;  /* 0x000000190a177212 */ /* 0x000fca00078e3cff */
[----:B------:R-:W-:Y:S01]  /*4970*/  IMAD.IADD R8, R23, 0x1, R22 ;  /* 0x0000000117087824 */ /* 0x000fe200078e0216 */
[----:B-1----:R-:W-:-:S04]  /*4980*/  ULEA UR4, UR5, UR4, 0x18 ;  /* 0x0000000405047291 */ /* 0x002fc8000f8ec0ff */
[----:B------:R-:W-:-:S05]  /*4990*/  I2FP.F32.U32 R9, R8 ;  /* 0x0000000800097245 */ /* 0x000fca0000201000 */
[----:B------:R-:W-:Y:S02]  /*49a0*/  FFMA R6, R9, R6, 1.1641532182693481445e-10 ;  /* 0x2f00000009067423 */ /* 0x000fe40000000006 */
[----:B------:R-:W-:Y:S02]  /*49b0*/  LDS R9, [R3+0x14] ;  /* 0x0000140003097984 */ /* 0x000fe40000000800 */
[----:B------:R-:W-:-:S06]  /*49c0*/  FMUL R6, R19, R6 ;  /* 0x0000000613067220 */ /* 0x000fcc0000400000 */
[----:B------:R-:W1:Y:S02]  /*49d0*/  F2I.FLOOR.NTZ R6, R6 ;  /* 0x0000000600067305 */ /* 0x000e640000207100 */
[----:B-1----:R-:W-:-:S06]  /*49e0*/  LEA R8, R6, UR4, 0x5 ;  /* 0x0000000406087c11 */ /* 0x002fcc000f8e28ff */
[----:B------:R-:W1:Y:S02]  /*49f0*/  LDS R8, [R8+0x14] ;  /* 0x0000140008087984 */ /* 0x000e640000000800 */
[----:B-1----:R-:W-:-:S04]  /*4a00*/  FFMA R4, R4, R8, -R9 ;  /* 0x0000000804047223 */ /* 0x002fc80000000809 */
[----:B------:R-:W-:-:S05]  /*4a10*/  FFMA R4, -R5, |R4|, R8 ;  /* 0x4000000405047223 */ /* 0x000fca0000000108 */
[----:B------:R3:W-:Y:S01]  /*4a20*/  STS [R3+0x14], R4 ;  /* 0x0000140403007388 */ /* 0x0007e20000000800 */
[----:B------:R-:W-:Y:S05]  /*4a30*/  BRA `(.L_x_35) ;  /* 0x0000000000187947 */ /* 0x000fea0003800000 */
.L_x_36:
[----:B------:R-:W-:Y:S02]  /*4a40*/  IMAD.MOV.U32 R4, RZ, RZ, 0x7fc00000 ;  /* 0x7fc00000ff047424 */ /* 0x000fe400078e00ff */
[----:B------:R-:W-:Y:S02]  /*4a50*/  IMAD.MOV.U32 R23, RZ, RZ, R25 ;  /* 0x000000ffff177224 */ /* 0x000fe400078e0019 */
[----:B------:R-:W-:Y:S01]  /*4a60*/  IMAD.MOV.U32 R25, RZ, RZ, R24 ;  /* 0x000000ffff197224 */ /* 0x000fe200078e0018 */
[----:B------:R4:W-:Y:S01]  /*4a70*/  STS [R3+0x14], R4 ;  /* 0x0000140403007388 */ /* 0x0009e20000000800 */
[----:B------:R-:W-:Y:S02]  /*4a80*/  IMAD.MOV.U32 R24, RZ, RZ, R26 ;  /* 0x000000ffff187224 */ /* 0x000fe400078e001a */
[----:B------:R-:W-:-:S07]  /*4a90*/  IMAD.MOV.U32 R26, RZ, RZ, R7 ;  /* 0x000000ffff1a7224 */ /* 0x000fce00078e0007 */
.L_x_35:
[----:B------:R-:W-:Y:S05]  /*4aa0*/  BSYNC.RECONVERGENT B0 ;  /* 0x0000000000007941 */ /* 0x000fea0003800200 */
.L_x_34:
[----:B------:R-:W-:Y:S01]  /*4ab0*/  ISETP.NE.AND P0, PT, R0, RZ, PT ;  /* 0x000000ff0000720c */ /* 0x000fe20003f05270 */
[----:B------:R-:W-:-:S12]  /*4ac0*/  BSSY.RECONVERGENT B6, `(.L_x_37) ;  /* 0x000000e000067945 */ /* 0x000fd80003800200 */
[----:B------:R-:W-:Y:S05]  /*4ad0*/  @P0 BRA `(.L_x_38) ;  /* 0x0000000000300947 */ /* 0x000fea0003800000 */
[----:B0-----:R-:W5:Y:S01]  /*4ae0*/  LDG.E R12, desc[UR36][R12.64] ;  /* 0x000000240c0c7981 */ /* 0x001f62000c1e1900 */
[----:B-1----:R-:W-:Y:S01]  /*4af0*/  MOV R8, 0x1a0 ;  /* 0x000001a000087802 */ /* 0x002fe20000000f00 */
[----:B------:R-:W3:Y:S01]  /*4b00*/  LDCU.64 UR4, c[0x4][0x198] ;  /* 0x01003300ff0477ac */ /* 0x000ee20008000a00 */
[----:B------:R-:W-:Y:S02]  /*4b10*/  IMAD.MOV.U32 R6, RZ, RZ, R2 ;  /* 0x000000ffff067224 */ /* 0x000fe400078e0002 */
[----:B------:R-:W-:Y:S02]  /*4b20*/  IMAD.MOV.U32 R7, RZ, RZ, R16 ;  /* 0x000000ffff077224 */ /* 0x000fe400078e0010 */
[----:B------:R-:W0:Y:S01]  /*4b30*/  LDC.64 R8, c[0x4][R8] ;  /* 0x0100000008087b82 */ /* 0x000e220000000a00 */
[----:B---34-:R-:W-:Y:S02]  /*4b40*/  IMAD.U32 R4, RZ, RZ, UR4 ;  /* 0x00000004ff047e24 */ /* 0x018fe4000f8e00ff */
[----:B------:R-:W-:Y:S01]  /*4b50*/  IMAD.U32 R5, RZ, RZ, UR5 ;  /* 0x00000005ff057e24 */ /* 0x000fe2000f8e00ff */
[----:B-----5:R-:W1:Y:S02]  /*4b60*/  F2F.F64.F32 R10, R12 ;  /* 0x0000000c000a7310 */ /* 0x020e640000201800 */
[----:B01----:R1:W-:Y:S04]  /*4b70*/  STL.64 [R1+0x30], R10 ;  /* 0x0000300a01007387 */ /* 0x0033e80000100a00 */
[----:B--2---:R-:W-:-:S07]  /*4b80*/  LEPC R20, `(.L_x_38) ;  /* 0x000000001014794e */ /* 0x004fce0000000000 */
[----:B-1----:R-:W-:Y:S05]  /*4b90*/  CALL.ABS.NOINC R8 ;  /* 0x0000000008007343 */ /* 0x002fea0003c00000 */
.L_x_38:
[----:B------:R-:W-:Y:S05]  /*4ba0*/  BSYNC.RECONVERGENT B6 ;  /* 0x0000000000067941 */ /* 0x000fea0003800200 */
.L_x_37:
[----:B------:R-:W5:Y:S01]  /*4bb0*/  LDCU UR4, c[0x0][0x3b0] ;  /* 0x00007600ff0477ac */ /* 0x000f620008000800 */
[----:B------:R-:W-:-:S05]  /*4bc0*/  VIADD R18, R18, 0x1 ;  /* 0x0000000112127836 */ /* 0x000fca0000000000 */
[----:B-----5:R-:W-:-:S13]  /*4bd0*/  ISETP.NE.AND P0, PT, R18, UR4, PT ;  /* 0x0000000412007c0c */ /* 0x020fda000bf05270 */
[----:B------:R-:W-:Y:S05]  /*4be0*/  @P0 BRA `(.L_x_39) ;  /* 0xffffffe000140947 */ /* 0x000fea000383ffff */
[----:B------:R-:W-:Y:S05]  /*4bf0*/  EXIT ;  /* 0x000000000000794d */ /* 0x000fea0003800000 */
        .weak           $__internal_0_$__cuda_sm20_sqrt_rn_f32_slowpath
        .type           $__internal_0_$__cuda_sm20_sqrt_rn_f32_slowpath,@function
        .size           $__internal_0_$__cuda_sm20_sqrt_rn_f32_slowpath,(.L_x_42 - $__internal_0_$__cuda_sm20_sqrt_rn_f32_slowpath)
$__internal_0_$__cuda_sm20_sqrt_rn_f32_slowpath:
[----:B------:R-:W-:-:S13]  /*4c00*/  LOP3.LUT P0, RZ, R10, 0x7fffffff, RZ, 0xc0, !PT ;  /* 0x7fffffff0aff7812 */ /* 0x000fda000780c0ff */
[----:B------:R-:W-:Y:S05]  /*4c10*/  @!P0 BRA `(.L_x_40) ;  /* 0x0000000000448947 */ /* 0x000fea0003800000 */
[----:B------:R-:W-:Y:S01]  /*4c20*/  FSETP.GEU.FTZ.AND P0, PT, R10, RZ, PT ;  /* 0x000000ff0a00720b */ /* 0x000fe20003f1e000 */
[----:B------:R-:W-:-:S12]  /*4c30*/  IMAD.MOV.U32 R4, RZ, RZ, R10 ;  /* 0x000000ffff047224 */ /* 0x000fd800078e000a */
[----:B------:R-:W-:Y:S01]  /*4c40*/  @!P0 IMAD.MOV.U32 R10, RZ, RZ, 0x7fffffff ;  /* 0x7fffffffff0a8424 */ /* 0x000fe200078e00ff */
[----:B------:R-:W-:Y:S06]  /*4c50*/  @!P0 BRA `(.L_x_40) ;  /* 0x0000000000348947 */ /* 0x000fec0003800000 */
[----:B------:R-:W-:-:S13]  /*4c60*/  FSETP.GTU.FTZ.AND P0, PT, |R4|, +INF , PT ;  /* 0x7f8000000400780b */ /* 0x000fda0003f1c200 */
[----:B------:R-:W-:Y:S01]  /*4c70*/  @P0 FADD.FTZ R10, R4, 1 ;  /* 0x3f800000040a0421 */ /* 0x000fe20000010000 */
[----:B------:R-:W-:Y:S06]  /*4c80*/  @P0 BRA `(.L_x_40) ;  /* 0x0000000000280947 */ /* 0x000fec0003800000 */
[----:B------:R-:W-:-:S13]  /*4c90*/  FSETP.NEU.FTZ.AND P0, PT, |R4|, +INF , PT ;  /* 0x7f8000000400780b */ /* 0x000fda0003f1d200 */
[----:B------:R-:W-:Y:S01]  /*4ca0*/  @P0 FFMA R5, R4, 1.84467440737095516160e+19, RZ ;  /* 0x5f80000004050823 */ /* 0x000fe200000000ff */
[----:B------:R-:W-:-:S03]  /*4cb0*/  @!P0 IMAD.MOV.U32 R10, RZ, RZ, R4 ;  /* 0x000000ffff0a8224 */ /* 0x000fc600078e0004 */
[----:B------:R-:W0:Y:S02]  /*4cc0*/  @P0 MUFU.RSQ R6, R5 ;  /* 0x0000000500060308 */ /* 0x000e240000001400 */
[----:B0-----:R-:W-:Y:S01]  /*4cd0*/  @P0 FMUL.FTZ R8, R5, R6 ;  /* 0x0000000605080220 */ /* 0x001fe20000410000 */
[----:B------:R-:W-:-:S03]  /*4ce0*/  @P0 FMUL.FTZ R6, R6, 0.5 ;  /* 0x3f00000006060820 */ /* 0x000fc60000410000 */
[----:B------:R-:W-:-:S04]  /*4cf0*/  @P0 FADD.FTZ R7, -R8, -RZ ;  /* 0x800000ff08070221 */ /* 0x000fc80000010100 */
[----:B------:R-:W-:-:S04]  /*4d00*/  @P0 FFMA R7, R8, R7, R5 ;  /* 0x0000000708070223 */ /* 0x000fc80000000005 */
[----:B------:R-:W-:-:S04]  /*4d10*/  @P0 FFMA R6, R7, R6, R8 ;  /* 0x0000000607060223 */ /* 0x000fc80000000008 */
[----:B------:R-:W-:-:S07]  /*4d20*/  @P0 FMUL.FTZ R10, R6, 2.3283064365386962891e-10 ;  /* 0x2f800000060a0820 */ /* 0x000fce0000410000 */
.L_x_40:
[----:B------:R-:W-:Y:S02]  /*4d30*/  IMAD.MOV.U32 R4, RZ, RZ, R9 ;  /* 0x000000ffff047224 */ /* 0x000fe400078e0009 */
[----:B------:R-:W-:-:S04]  /*4d40*/  IMAD.MOV.U32 R5, RZ, RZ, 0x0 ;  /* 0x00000000ff057424 */ /* 0x000fc800078e00ff */
[----:B------:R-:W-:Y:S05]  /*4d50*/  RET.REL.NODEC R4 `(_Z8WaoCycle10boundariesiPfP6jointsf) ;  /* 0xffffffb004a87950 */ /* 0x000fea0003c3ffff */
.L_x_41:
        /* <DEDUP_REMOVED lines=10> */
.L_x_42:


//--------------------- .nv.global.init           --------------------------
	.section	.nv.global.init,"aw",@progbits
	.align	4
.nv.global.init:
	.type		mrg32k3aM1SubSeq,@object
	.size		mrg32k3aM1SubSeq,(mrg32k3aM2SubSeq - mrg32k3aM1SubSeq)
mrg32k3aM1SubSeq:
        /*0000*/ 	.byte	0x0b, 0xcc, 0xee, 0x04, 0x73, 0x29, 0x8b, 0x6f, 0xf6, 0x53, 0x03, 0xf6, 0x23, 0xf6, 0xea, 0xda
        /* <DEDUP_REMOVED lines=125> */
	.type		mrg32k3aM2SubSeq,@object
	.size		mrg32k3aM2SubSeq,(mrg32k3aM1 - mrg32k3aM2SubSeq)
mrg32k3aM2SubSeq:
        /* <DEDUP_REMOVED lines=126> */
	.type		mrg32k3aM1,@object
	.size		mrg32k3aM1,(mrg32k3aM1Seq - mrg32k3aM1)
mrg32k3aM1:
        /* <DEDUP_REMOVED lines=144> */
	.type		mrg32k3aM1Seq,@object
	.size		mrg32k3aM1Seq,(mrg32k3aM2 - mrg32k3aM1Seq)
mrg32k3aM1Seq:
        /* <DEDUP_REMOVED lines=144> */
	.type		mrg32k3aM2,@object
	.size		mrg32k3aM2,(mrg32k3aM2Seq - mrg32k3aM2)
mrg32k3aM2:
        /* <DEDUP_REMOVED lines=144> */
	.type		mrg32k3aM2Seq,@object
	.size		mrg32k3aM2Seq,(precalc_xorwow_matrix - mrg32k3aM2Seq)
mrg32k3aM2Seq:
        /* <DEDUP_REMOVED lines=144> */
	.type		precalc_xorwow_matrix,@object
	.size		precalc_xorwow_matrix,(precalc_xorwow_offset_matrix - precalc_xorwow_matrix)
precalc_xorwow_matrix:
        /* <DEDUP_REMOVED lines=6400> */
	.type		precalc_xorwow_offset_matrix,@object
	.size		precalc_xorwow_offset_matrix,($str - precalc_xorwow_offset_matrix)
precalc_xorwow_offset_matrix:
        /* <DEDUP_REMOVED lines=6400> */
	.type		$str,@object
	.size		$str,(.L_52 - $str)
$str:
        /*353c0*/ 	.byte	0x62, 0x65, 0x73, 0x74, 0x20, 0x73, 0x63, 0x6f, 0x72, 0x65, 0x20, 0x3a, 0x20, 0x25, 0x66, 0x20
        /*353d0*/ 	.byte	0x0a, 0x00
.L_52:


//--------------------- .nv.shared._ZN3cub18CUB_300001_SM_10006detail11EmptyKernelIvEEvv --------------------------
	.section	.nv.shared._ZN3cub18CUB_300001_SM_10006detail11EmptyKernelIvEEvv,"aw",@nobits
	.sectionflags	@""
	.align	16
	.zero		1024


//--------------------- .nv.shared.reserved.0     --------------------------
	.section	.nv.shared.reserved.0,"aw",@nobits
	.weak		__nv_reservedSMEM_offset_0_alias
	.size		__nv_reservedSMEM_offset_0_alias, 0, 64
	.other		__nv_reservedSMEM_offset_0_alias,@"STO_CUDA_RESERVED_SHARED STV_DEFAULT"
__nv_reservedSMEM_offset_0_alias:
	.zero		0
	.zero		64


//--------------------- .nv.global                --------------------------
	.section	.nv.global,"aw",@nobits
.nv.global:
	.type		_ZN34_INTERNAL_d88ba110_4_k_cu_0fce2d586thrust24THRUST_300001_SM_1000_NS3seqE,@object
	.size		_ZN34_INTERNAL_d88ba110_4_k_cu_0fce2d586thrust24THRUST_300001_SM_1000_NS3seqE,(_ZN34_INTERNAL_d88ba110_4_k_cu_0fce2d584cuda3std3__48in_placeE - _ZN34_INTERNAL_d88ba110_4_k_cu_0fce2d586thrust24THRUST_300001_SM_1000_NS3seqE)
_ZN34_INTERNAL_d88ba110_4_k_cu_0fce2d586thrust24THRUST_300001_SM_1000_NS3seqE:
	.zero		1
	.type		_ZN34_INTERNAL_d88ba110_4_k_cu_0fce2d584cuda3std3__48in_placeE,@object
	.size		_ZN34_INTERNAL_d88ba110_4_k_cu_0fce2d584cuda3std3__48in_placeE,(_ZN34_INTERNAL_d88ba110_4_k_cu_0fce2d584cuda3std6ranges3__45__cpo4sizeE - _ZN34_INTERNAL_d88ba110_4_k_cu_0fce2d584cuda3std3__48in_placeE)
_ZN34_INTERNAL_d88ba110_4_k_cu_0fce2d584cuda3std3__48in_placeE:
	.zero		1
	.type		_ZN34_INTERNAL_d88ba110_4_k_cu_0fce2d584cuda3std6ranges3__45__cpo4sizeE,@object
	.size		_ZN34_INTERNAL_d88ba110_4_k_cu_0fce2d584cuda3std6ranges3__45__cpo4sizeE,(_ZN34_INTERNAL_d88ba110_4_k_cu_0fce2d586thrust24THRUST_300001_SM_1000_NS12placeholders2_3E - _ZN34_INTERNAL_d88ba110_4_k_cu_0fce2d584cuda3std6ranges3__45__cpo4sizeE)
_ZN34_INTERNAL_d88ba110_4_k_cu_0fce2d584cuda3std6ranges3__45__cpo4sizeE:
	.zero		1
	.type		_ZN34_INTERNAL_d88ba110_4_k_cu_0fce2d586thrust24THRUST_300001_SM_1000_NS12placeholders2_3E,@object
	.size		_ZN34_INTERNAL_d88ba110_4_k_cu_0fce2d586thrust24THRUST_300001_SM_1000_NS12placeholders2_3E,(_ZN34_INTERNAL_d88ba110_4_k_cu_0fce2d584cuda3std3__45__cpo6cbeginE - _ZN34_INTERNAL_d88ba110_4_k_cu_0fce2d586thrust24THRUST_300001_SM_1000_NS12placeholders2_3E)
_ZN34_INTERNAL_d88ba110_4_k_cu_0fce2d586thrust24THRUST_300001_SM_1000_NS12placeholders2_3E:
	.zero		1
	.type		_ZN34_INTERNAL_d88ba110_4_k_cu_0fce2d584cuda3std3__45__cpo6cbeginE,@object
	.size		_ZN34_INTERNAL_d88ba110_4_k_cu_0fce2d584cuda3std3__45__cpo6cbeginE,(_ZN34_INTERNAL_d88ba110_4_k_cu_0fce2d584cuda3std6ranges3__45__cpo6cbeginE - _ZN34_INTERNAL_d88ba110_4_k_cu_0fce2d584cuda3std3__45__cpo6cbeginE)
_ZN34_INTERNAL_d88ba110_4_k_cu_0fce2d584cuda3std3__45__cpo6cbeginE:
	.zero		1
	.type		_ZN34_INTERNAL_d88ba110_4_k_cu_0fce2d584cuda3std6ranges3__45__cpo6cbeginE,@object
	.size		_ZN34_INTERNAL_d88ba110_4_k_cu_0fce2d584cuda3std6ranges3__45__cpo6cbeginE,(_ZN34_INTERNAL_d88ba110_4_k_cu_0fce2d586thrust24THRUST_300001_SM_1000_NS12placeholders2_7E - _ZN34_INTERNAL_d88ba110_4_k_cu_0fce2d584cuda3std6ranges3__45__cpo6cbeginE)
_ZN34_INTERNAL_d88ba110_4_k_cu_0fce2d584cuda3std6ranges3__45__cpo6cbeginE:
	.zero		1
	.type		_ZN34_INTERNAL_d88ba110_4_k_cu_0fce2d586thrust24THRUST_300001_SM_1000_NS12placeholders2_7E,@object
	.size		_ZN34_INTERNAL_d88ba110_4_k_cu_0fce2d586thrust24THRUST_300001_SM_1000_NS12placeholders2_7E,(_ZN34_INTERNAL_d88ba110_4_k_cu_0fce2d584cuda3std3__45__cpo7crbeginE - _ZN34_INTERNAL_d88ba110_4_k_cu_0fce2d586thrust24THRUST_300001_SM_1000_NS12placeholders2_7E)
_ZN34_INTERNAL_d88ba110_4_k_cu_0fce2d586thrust24THRUST_300001_SM_1000_NS12placeholders2_7E:
	.zero		1
	.type		_ZN34_INTERNAL_d88ba110_4_k_cu_0fce2d584cuda3std3__45__cpo7crbeginE,@object
	.size		_ZN34_INTERNAL_d88ba110_4_k_cu_0fce2d584cuda3std3__45__cpo7crbeginE,(_ZN34_INTERNAL_d88ba110_4_k_cu_0fce2d584cuda3std6ranges3__45__cpo4nextE - _ZN34_INTERNAL_d88ba110_4_k_cu_0fce2d584cuda3std3__45__cpo7crbeginE)
_ZN34_INTERNAL_d88ba110_4_k_cu_0fce2d584cuda3std3__45__cpo7crbeginE:
	.zero		1
	.type		_ZN34_INTERNAL_d88ba110_4_k_cu_0fce2d584cuda3std6ranges3__45__cpo4nextE,@object
	.size		_ZN34_INTERNAL_d88ba110_4_k_cu_0fce2d584cuda3std6ranges3__45__cpo4nextE,(_ZN34_INTERNAL_d88ba110_4_k_cu_0fce2d584cuda3std6ranges3__45__cpo4swapE - _ZN34_INTERNAL_d88ba110_4_k_cu_0fce2d584cuda3std6ranges3__45__cpo4nextE)
_ZN34_INTERNAL_d88ba110_4_k_cu_0fce2d584cuda3std6ranges3__45__cpo4nextE:
	.zero		1
	.type		_ZN34_INTERNAL_d88ba110_4_k_cu_0fce2d584cuda3std6ranges3__45__cpo4swapE,@object
	.size		_ZN34_INTERNAL_d88ba110_4_k_cu_0fce2d584cuda3std6ranges3__45__cpo4swapE,(_ZN34_INTERNAL_d88ba110_4_k_cu_0fce2d586thrust24THRUST_300001_SM_1000_NS8cuda_cub10par_nosyncE - _ZN34_INTERNAL_d88ba110_4_k_cu_0fce2d584cuda3std6ranges3__45__cpo4swapE)
_ZN34_INTERNAL_d88ba110_4_k_cu_0fce2d584cuda3std6ranges3__45__cpo4swapE:
	.zero		1
	.type		_ZN34_INTERNAL_d88ba110_4_k_cu_0fce2d586thrust24THRUST_300001_SM_1000_NS8cuda_cub10par_nosyncE,@object
	.size		_ZN34_INTERNAL_d88ba110_4_k_cu_0fce2d586thrust24THRUST_300001_SM_1000_NS8cuda_cub10par_nosyncE,(_ZN34_INTERNAL_d88ba110_4_k_cu_0fce2d586thrust24THRUST_300001_SM_1000_NS12placeholders2_9E - _ZN34_INTERNAL_d88ba110_4_k_cu_0fce2d586thrust24THRUST_300001_SM_1000_NS8cuda_cub10par_nosyncE)
_ZN34_INTERNAL_d88ba110_4_k_cu_0fce2d586thrust24THRUST_300001_SM_1000_NS8cuda_cub10par_nosyncE:
	.zero		1
	.type		_ZN34_INTERNAL_d88ba110_4_k_cu_0fce2d586thrust24THRUST_300001_SM_1000_NS12placeholders2_9E,@object
	.size		_ZN34_INTERNAL_d88ba110_4_k_cu_0fce2d586thrust24THRUST_300001_SM_1000_NS12placeholders2_9E,(_ZN34_INTERNAL_d88ba110_4_k_cu_0fce2d584cuda3std3__436_GLOBAL__N__d88ba110_4_k_cu_0fce2d586ignoreE - _ZN34_INTERNAL_d88ba110_4_k_cu_0fce2d586thrust24THRUST_300001_SM_1000_NS12placeholders2_9E)
_ZN34_INTERNAL_d88ba110_4_k_cu_0fce2d586thrust24THRUST_300001_SM_1000_NS12placeholders2_9E:
	.zero		1
	.type		_ZN34_INTERNAL_d88ba110_4_k_cu_0fce2d584cuda3std3__436_GLOBAL__N__d88ba110_4_k_cu_0fce2d586ignoreE,@object
	.size		_ZN34_INTERNAL_d88ba110_4_k_cu_0fce2d584cuda3std3__436_GLOBAL__N__d88ba110_4_k_cu_0fce2d586ignoreE,(_ZN34_INTERNAL_d88ba110_4_k_cu_0fce2d584cuda3std6ranges3__45__cpo4dataE - _ZN34_INTERNAL_d88ba110_4_k_cu_0fce2d584cuda3std3__436_GLOBAL__N__d88ba110_4_k_cu_0fce2d586ignoreE)
_ZN34_INTERNAL_d88ba110_4_k_cu_0fce2d584cuda3std3__436_GLOBAL__N__d88ba110_4_k_cu_0fce2d586ignoreE:
	.zero		1
	.type		_ZN34_INTERNAL_d88ba110_4_k_cu_0fce2d584cuda3std6ranges3__45__cpo4dataE,@object
	.size		_ZN34_INTERNAL_d88ba110_4_k_cu_0fce2d584cuda3std6ranges3__45__cpo4dataE,(_ZN34_INTERNAL_d88ba110_4_k_cu_0fce2d586thrust24THRUST_300001_SM_1000_NS12placeholders2_1E - _ZN34_INTERNAL_d88ba110_4_k_cu_0fce2d584cuda3std6ranges3__45__cpo4dataE)
_ZN34_INTERNAL_d88ba110_4_k_cu_0fce2d584cuda3std6ranges3__45__cpo4dataE:
	.zero		1
	.type		_ZN34_INTERNAL_d88ba110_4_k_cu_0fce2d586thrust24THRUST_300001_SM_1000_NS12placeholders2_1E,@object
	.size		_ZN34_INTERNAL_d88ba110_4_k_cu_0fce2d586thrust24THRUST_300001_SM_1000_NS12placeholders2_1E,(_ZN34_INTERNAL_d88ba110_4_k_cu_0fce2d584cuda3std3__45__cpo5beginE - _ZN34_INTERNAL_d88ba110_4_k_cu_0fce2d586thrust24THRUST_300001_SM_1000_NS12placeholders2_1E)
_ZN34_INTERNAL_d88ba110_4_k_cu_0fce2d586thrust24THRUST_300001_SM_1000_NS12placeholders2_1E:
	.zero		1
	.type		_ZN34_INTERNAL_d88ba110_4_k_cu_0fce2d584cuda3std3__45__cpo5beginE,@object
	.size		_ZN34_INTERNAL_d88ba110_4_k_cu_0fce2d584cuda3std3__45__cpo5beginE,(_ZN34_INTERNAL_d88ba110_4_k_cu_0fce2d584cuda3std6ranges3__45__cpo5beginE - _ZN34_INTERNAL_d88ba110_4_k_cu_0fce2d584cuda3std3__45__cpo5beginE)
_ZN34_INTERNAL_d88ba110_4_k_cu_0fce2d584cuda3std3__45__cpo5beginE:
	.zero		1
	.type		_ZN34_INTERNAL_d88ba110_4_k_cu_0fce2d584cuda3std6ranges3__45__cpo5beginE,@object
	.size		_ZN34_INTERNAL_d88ba110_4_k_cu_0fce2d584cuda3std6ranges3__45__cpo5beginE,(_ZN34_INTERNAL_d88ba110_4_k_cu_0fce2d586thrust24THRUST_300001_SM_1000_NS12placeholders2_5E - _ZN34_INTERNAL_d88ba110_4_k_cu_0fce2d584cuda3std6ranges3__45__cpo5beginE)
_ZN34_INTERNAL_d88ba110_4_k_cu_0fce2d584cuda3std6ranges3__45__cpo5beginE:
	.zero		1
	.type		_ZN34_INTERNAL_d88ba110_4_k_cu_0fce2d586thrust24THRUST_300001_SM_1000_NS12placeholders2_5E,@object
	.size		_ZN34_INTERNAL_d88ba110_4_k_cu_0fce2d586thrust24THRUST_300001_SM_1000_NS12placeholders2_5E,(_ZN34_INTERNAL_d88ba110_4_k_cu_0fce2d584cuda3std3__45__cpo6rbeginE - _ZN34_INTERNAL_d88ba110_4_k_cu_0fce2d586thrust24THRUST_300001_SM_1000_NS12placeholders2_5E)
_ZN34_INTERNAL_d88ba110_4_k_cu_0fce2d586thrust24THRUST_300001_SM_1000_NS12placeholders2_5E:
	.zero		1
	.type		_ZN34_INTERNAL_d88ba110_4_k_cu_0fce2d584cuda3std3__45__cpo6rbeginE,@object
	.size		_ZN34_INTERNAL_d88ba110_4_k_cu_0fce2d584cuda3std3__45__cpo6rbeginE,(_ZN34_INTERNAL_d88ba110_4_k_cu_0fce2d584cuda3std6ranges3__45__cpo7advanceE - _ZN34_INTERNAL_d88ba110_4_k_cu_0fce2d584cuda3std3__45__cpo6rbeginE)
_ZN34_INTERNAL_d88ba110_4_k_cu_0fce2d584cuda3std3__45__cpo6rbeginE:
	.zero		1
	.type		_ZN34_INTERNAL_d88ba110_4_k_cu_0fce2d584cuda3std6ranges3__45__cpo7advanceE,@object
	.size		_ZN34_INTERNAL_d88ba110_4_k_cu_0fce2d584cuda3std6ranges3__45__cpo7advanceE,(_ZN34_INTERNAL_d88ba110_4_k_cu_0fce2d584cuda3std3__47nulloptE - _ZN34_INTERNAL_d88ba110_4_k_cu_0fce2d584cuda3std6ranges3__45__cpo7advanceE)
_ZN34_INTERNAL_d88ba110_4_k_cu_0fce2d584cuda3std6ranges3__45__cpo7advanceE:
	.zero		1
	.type		_ZN34_INTERNAL_d88ba110_4_k_cu_0fce2d584cuda3std3__47nulloptE,@object
	.size		_ZN34_INTERNAL_d88ba110_4_k_cu_0fce2d584cuda3std3__47nulloptE,(_ZN34_INTERNAL_d88ba110_4_k_cu_0fce2d584cuda3std6ranges3__45__cpo8distanceE - _ZN34_INTERNAL_d88ba110_4_k_cu_0fce2d584cuda3std3__47nulloptE)
_ZN34_INTERNAL_d88ba110_4_k_cu_0fce2d584cuda3std3__47nulloptE:
	.zero		1
	.type		_ZN34_INTERNAL_d88ba110_4_k_cu_0fce2d584cuda3std6ranges3__45__cpo8distanceE,@object
	.size		_ZN34_INTERNAL_d88ba110_4_k_cu_0fce2d584cuda3std6ranges3__45__cpo8distanceE,(_ZN34_INTERNAL_d88ba110_4_k_cu_0fce2d586thrust24THRUST_300001_SM_1000_NS12placeholders3_10E - _ZN34_INTERNAL_d88ba110_4_k_cu_0fce2d584cuda3std6ranges3__45__cpo8distanceE)
_ZN34_INTERNAL_d88ba110_4_k_cu_0fce2d584cuda3std6ranges3__45__cpo8distanceE:
	.zero		1
	.type		_ZN34_INTERNAL_d88ba110_4_k_cu_0fce2d586thrust24THRUST_300001_SM_1000_NS12placeholders3_10E,@object
	.size		_ZN34_INTERNAL_d88ba110_4_k_cu_0fce2d586thrust24THRUST_300001_SM_1000_NS12placeholders3_10E,(_ZN34_INTERNAL_d88ba110_4_k_cu_0fce2d584cuda3std3__419piecewise_constructE - _ZN34_INTERNAL_d88ba110_4_k_cu_0fce2d586thrust24THRUST_300001_SM_1000_NS12placeholders3_10E)
_ZN34_INTERNAL_d88ba110_4_k_cu_0fce2d586thrust24THRUST_300001_SM_1000_NS12placeholders3_10E:
	.zero		1
	.type		_ZN34_INTERNAL_d88ba110_4_k_cu_0fce2d584cuda3std3__419piecewise_constructE,@object
	.size		_ZN34_INTERNAL_d88ba110_4_k_cu_0fce2d584cuda3std3__419piecewise_constructE,(_ZN34_INTERNAL_d88ba110_4_k_cu_0fce2d584cuda3std6ranges3__45__cpo5cdataE - _ZN34_INTERNAL_d88ba110_4_k_cu_0fce2d584cuda3std3__419piecewise_constructE)
_ZN34_INTERNAL_d88ba110_4_k_cu_0fce2d584cuda3std3__419piecewise_constructE:
	.zero		1
	.type		_ZN34_INTERNAL_d88ba110_4_k_cu_0fce2d584cuda3std6ranges3__45__cpo5cdataE,@object
	.size		_ZN34_INTERNAL_d88ba110_4_k_cu_0fce2d584cuda3std6ranges3__45__cpo5cdataE,(_ZN34_INTERNAL_d88ba110_4_k_cu_0fce2d586thrust24THRUST_300001_SM_1000_NS12placeholders2_2E - _ZN34_INTERNAL_d88ba110_4_k_cu_0fce2d584cuda3std6ranges3__45__cpo5cdataE)
_ZN34_INTERNAL_d88ba110_4_k_cu_0fce2d584cuda3std6ranges3__45__cpo5cdataE:
	.zero		1
	.type		_ZN34_INTERNAL_d88ba110_4_k_cu_0fce2d586thrust24THRUST_300001_SM_1000_NS12placeholders2_2E,@object
	.size		_ZN34_INTERNAL_d88ba110_4_k_cu_0fce2d586thrust24THRUST_300001_SM_1000_NS12placeholders2_2E,(_ZN34_INTERNAL_d88ba110_4_k_cu_0fce2d584cuda3std3__45__cpo3endE - _ZN34_INTERNAL_d88ba110_4_k_cu_0fce2d586thrust24THRUST_300001_SM_1000_NS12placeholders2_2E)
_ZN34_INTERNAL_d88ba110_4_k_cu_0fce2d586thrust24THRUST_300001_SM_1000_NS12placeholders2_2E:
	.zero		1
	.type		_ZN34_INTERNAL_d88ba110_4_k_cu_0fce2d584cuda3std3__45__cpo3endE,@object
	.size		_ZN34_INTERNAL_d88ba110_4_k_cu_0fce2d584cuda3std3__45__cpo3endE,(_ZN34_INTERNAL_d88ba110_4_k_cu_0fce2d584cuda3std6ranges3__45__cpo3endE - _ZN34_INTERNAL_d88ba110_4_k_cu_0fce2d584cuda3std3__45__cpo3endE)
_ZN34_INTERNAL_d88ba110_4_k_cu_0fce2d584cuda3std3__45__cpo3endE:
	.zero		1
	.type		_ZN34_INTERNAL_d88ba110_4_k_cu_0fce2d584cuda3std6ranges3__45__cpo3endE,@object
	.size		_ZN34_INTERNAL_d88ba110_4_k_cu_0fce2d584cuda3std6ranges3__45__cpo3endE,(_ZN34_INTERNAL_d88ba110_4_k_cu_0fce2d586thrust24THRUST_300001_SM_1000_NS12placeholders2_6E - _ZN34_INTERNAL_d88ba110_4_k_cu_0fce2d584cuda3std6ranges3__45__cpo3endE)
_ZN34_INTERNAL_d88ba110_4_k_cu_0fce2d584cuda3std6ranges3__45__cpo3endE:
	.zero		1
	.type		_ZN34_INTERNAL_d88ba110_4_k_cu_0fce2d586thrust24THRUST_300001_SM_1000_NS12placeholders2_6E,@object
	.size		_ZN34_INTERNAL_d88ba110_4_k_cu_0fce2d586thrust24THRUST_300001_SM_1000_NS12placeholders2_6E,(_ZN34_INTERNAL_d88ba110_4_k_cu_0fce2d584cuda3std3__45__cpo4rendE - _ZN34_INTERNAL_d88ba110_4_k_cu_0fce2d586thrust24THRUST_300001_SM_1000_NS12placeholders2_6E)
_ZN34_INTERNAL_d88ba110_4_k_cu_0fce2d586thrust24THRUST_300001_SM_1000_NS12placeholders2_6E:
	.zero		1
	.type		_ZN34_INTERNAL_d88ba110_4_k_cu_0fce2d584cuda3std3__45__cpo4rendE,@object
	.size		_ZN34_INTERNAL_d88ba110_4_k_cu_0fce2d584cuda3std3__45__cpo4rendE,(_ZN34_INTERNAL_d88ba110_4_k_cu_0fce2d584cuda3std6ranges3__45__cpo9iter_swapE - _ZN34_INTERNAL_d88ba110_4_k_cu_0fce2d584cuda3std3__45__cpo4rendE)
_ZN34_INTERNAL_d88ba110_4_k_cu_0fce2d584cuda3std3__45__cpo4rendE:
	.zero		1
	.type		_ZN34_INTERNAL_d88ba110_4_k_cu_0fce2d584cuda3std6ranges3__45__cpo9iter_swapE,@object
	.size		_ZN34_INTERNAL_d88ba110_4_k_cu_0fce2d584cuda3std6ranges3__45__cpo9iter_swapE,(_ZN34_INTERNAL_d88ba110_4_k_cu_0fce2d584cuda3std3__48unexpectE - _ZN34_INTERNAL_d88ba110_4_k_cu_0fce2d584cuda3std6ranges3__45__cpo9iter_swapE)
_ZN34_INTERNAL_d88ba110_4_k_cu_0fce2d584cuda3std6ranges3__45__cpo9iter_swapE:
	.zero		1
	.type		_ZN34_INTERNAL_d88ba110_4_k_cu_0fce2d584cuda3std3__48unexpectE,@object
	.size		_ZN34_INTERNAL_d88ba110_4_k_cu_0fce2d584cuda3std3__48unexpectE,(_ZN34_INTERNAL_d88ba110_4_k_cu_0fce2d586thrust24THRUST_300001_SM_1000_NS8cuda_cub3parE - _ZN34_INTERNAL_d88ba110_4_k_cu_0fce2d584cuda3std3__48unexpectE)
_ZN34_INTERNAL_d88ba110_4_k_cu_0fce2d584cuda3std3__48unexpectE:
	.zero		1
	.type		_ZN34_INTERNAL_d88ba110_4_k_cu_0fce2d586thrust24THRUST_300001_SM_1000_NS8cuda_cub3parE,@object
	.size		_ZN34_INTERNAL_d88ba110_4_k_cu_0fce2d586thrust24THRUST_300001_SM_1000_NS8cuda_cub3parE,(_ZN34_INTERNAL_d88ba110_4_k_cu_0fce2d586thrust24THRUST_300001_SM_1000_NS12placeholders2_4E - _ZN34_INTERNAL_d88ba110_4_k_cu_0fce2d586thrust24THRUST_300001_SM_1000_NS8cuda_cub3parE)
_ZN34_INTERNAL_d88ba110_4_k_cu_0fce2d586thrust24THRUST_300001_SM_1000_NS8cuda_cub3parE:
	.zero		1
	.type		_ZN34_INTERNAL_d88ba110_4_k_cu_0fce2d586thrust24THRUST_300001_SM_1000_NS12placeholders2_4E,@object
	.size		_ZN34_INTERNAL_d88ba110_4_k_cu_0fce2d586thrust24THRUST_300001_SM_1000_NS12placeholders2_4E,(_ZN34_INTERNAL_d88ba110_4_k_cu_0fce2d584cuda3std3__45__cpo4cendE - _ZN34_INTERNAL_d88ba110_4_k_cu_0fce2d586thrust24THRUST_300001_SM_1000_NS12placeholders2_4E)
_ZN34_INTERNAL_d88ba110_4_k_cu_0fce2d586thrust24THRUST_300001_SM_1000_NS12placeholders2_4E:
	.zero		1
	.type		_ZN34_INTERNAL_d88ba110_4_k_cu_0fce2d584cuda3std3__45__cpo4cendE,@object
	.size		_ZN34_INTERNAL_d88ba110_4_k_cu_0fce2d584cuda3std3__45__cpo4cendE,(_ZN34_INTERNAL_d88ba110_4_k_cu_0fce2d584cuda3std6ranges3__45__cpo4cendE - _ZN34_INTERNAL_d88ba110_4_k_cu_0fce2d584cuda3std3__45__cpo4cendE)
_ZN34_INTERNAL_d88ba110_4_k_cu_0fce2d584cuda3std3__45__cpo4cendE:
	.zero		1
	.type		_ZN34_INTERNAL_d88ba110_4_k_cu_0fce2d584cuda3std6ranges3__45__cpo4cendE,@object
	.size		_ZN34_INTERNAL_d88ba110_4_k_cu_0fce2d584cuda3std6ranges3__45__cpo4cendE,(_ZN34_INTERNAL_d88ba110_4_k_cu_0fce2d584cuda3std3__420unreachable_sentinelE - _ZN34_INTERNAL_d88ba110_4_k_cu_0fce2d584cuda3std6ranges3__45__cpo4cendE)
_ZN34_INTERNAL_d88ba110_4_k_cu_0fce2d584cuda3std6ranges3__45__cpo4cendE:
	.zero		1
	.type		_ZN34_INTERNAL_d88ba110_4_k_cu_0fce2d584cuda3std3__420unreachable_sentinelE,@object
	.size		_ZN34_INTERNAL_d88ba110_4_k_cu_0fce2d584cuda3std3__420unreachable_sentinelE,(_ZN34_INTERNAL_d88ba110_4_k_cu_0fce2d584cuda3std6ranges3__45__cpo5ssizeE - _ZN34_INTERNAL_d88ba110_4_k_cu_0fce2d584cuda3std3__420unreachable_sentinelE)
_ZN34_INTERNAL_d88ba110_4_k_cu_0fce2d584cuda3std3__420unreachable_sentinelE:
	.zero		1
	.type		_ZN34_INTERNAL_d88ba110_4_k_cu_0fce2d584cuda3std6ranges3__45__cpo5ssizeE,@object
	.size		_ZN34_INTERNAL_d88ba110_4_k_cu_0fce2d584cuda3std6ranges3__45__cpo5ssizeE,(_ZN34_INTERNAL_d88ba110_4_k_cu_0fce2d586thrust24THRUST_300001_SM_1000_NS12placeholders2_8E - _ZN34_INTERNAL_d88ba110_4_k_cu_0fce2d584cuda3std6ranges3__45__cpo5ssizeE)
_ZN34_INTERNAL_d88ba110_4_k_cu_0fce2d584cuda3std6ranges3__45__cpo5ssizeE:
	.zero		1
	.type		_ZN34_INTERNAL_d88ba110_4_k_cu_0fce2d586thrust24THRUST_300001_SM_1000_NS12placeholders2_8E,@object
	.size		_ZN34_INTERNAL_d88ba110_4_k_cu_0fce2d586thrust24THRUST_300001_SM_1000_NS12placeholders2_8E,(_ZN34_INTERNAL_d88ba110_4_k_cu_0fce2d584cuda3std3__45__cpo5crendE - _ZN34_INTERNAL_d88ba110_4_k_cu_0fce2d586thrust24THRUST_300001_SM_1000_NS12placeholders2_8E)
_ZN34_INTERNAL_d88ba110_4_k_cu_0fce2d586thrust24THRUST_300001_SM_1000_NS12placeholders2_8E:
	.zero		1
	.type		_ZN34_INTERNAL_d88ba110_4_k_cu_0fce2d584cuda3std3__45__cpo5crendE,@object
	.size		_ZN34_INTERNAL_d88ba110_4_k_cu_0fce2d584cuda3std3__45__cpo5crendE,(_ZN34_INTERNAL_d88ba110_4_k_cu_0fce2d584cuda3std6ranges3__45__cpo4prevE - _ZN34_INTERNAL_d88ba110_4_k_cu_0fce2d584cuda3std3__45__cpo5crendE)
_ZN34_INTERNAL_d88ba110_4_k_cu_0fce2d584cuda3std3__45__cpo5crendE:
	.zero		1
	.type		_ZN34_INTERNAL_d88ba110_4_k_cu_0fce2d584cuda3std6ranges3__45__cpo4prevE,@object
	.size		_ZN34_INTERNAL_d88ba110_4_k_cu_0fce2d584cuda3std6ranges3__45__cpo4prevE,(_ZN34_INTERNAL_d88ba110_4_k_cu_0fce2d584cuda3std6ranges3__45__cpo9iter_moveE - _ZN34_INTERNAL_d88ba110_4_k_cu_0fce2d584cuda3std6ranges3__45__cpo4prevE)
_ZN34_INTERNAL_d88ba110_4_k_cu_0fce2d584cuda3std6ranges3__45__cpo4prevE:
	.zero		1
	.type		_ZN34_INTERNAL_d88ba110_4_k_cu_0fce2d584cuda3std6ranges3__45__cpo9iter_moveE,@object
	.size		_ZN34_INTERNAL_d88ba110_4_k_cu_0fce2d584cuda3std6ranges3__45__cpo9iter_moveE,(_ZN34_INTERNAL_d88ba110_4_k_cu_0fce2d586thrust24THRUST_300001_SM_1000_NS6system6detail10sequential3seqE - _ZN34_INTERNAL_d88ba110_4_k_cu_0fce2d584cuda3std6ranges3__45__cpo9iter_moveE)
_ZN34_INTERNAL_d88ba110_4_k_cu_0fce2d584cuda3std6ranges3__45__cpo9iter_moveE:
	.zero		1
	.type		_ZN34_INTERNAL_d88ba110_4_k_cu_0fce2d586thrust24THRUST_300001_SM_1000_NS6system6detail10sequential3seqE,@object
	.size		_ZN34_INTERNAL_d88ba110_4_k_cu_0fce2d586thrust24THRUST_300001_SM_1000_NS6system6detail10sequential3seqE,(.L_40 - _ZN34_INTERNAL_d88ba110_4_k_cu_0fce2d586thrust24THRUST_300001_SM_1000_NS6system6detail10sequential3seqE)
_ZN34_INTERNAL_d88ba110_4_k_cu_0fce2d586thrust24THRUST_300001_SM_1000_NS6system6detail10sequential3seqE:
	.zero		1
.L_40:


//--------------------- .nv.shared._Z8WaoCycle10boundariesiPfP6jointsf --------------------------
	.section	.nv.shared._Z8WaoCycle10boundariesiPfP6jointsf,"aw",@nobits
	.sectionflags	@""
	.align	16
	.zero		1024


//--------------------- .nv.constant0._ZN3cub18CUB_300001_SM_10006detail11EmptyKernelIvEEvv --------------------------
	.section	.nv.constant0._ZN3cub18CUB_300001_SM_10006detail11EmptyKernelIvEEvv,"a",@progbits
	.sectionflags	@""
	.align	4
.nv.constant0._ZN3cub18CUB_300001_SM_10006detail11EmptyKernelIvEEvv:
	.zero		896


//--------------------- .nv.constant0._Z8WaoCycle10boundariesiPfP6jointsf --------------------------
	.section	.nv.constant0._Z8WaoCycle10boundariesiPfP6jointsf,"a",@progbits
	.sectionflags	@""
	.align	4
.nv.constant0._Z8WaoCycle10boundariesiPfP6jointsf:
	.zero		972


//--------------------- SYMBOLS --------------------------

	.type		.nv.reservedSmem.offset0,@object
	.size		.nv.reservedSmem.offset0,0x4
	.type		.nv.reservedSmem.cap,@object
	.size		.nv.reservedSmem.cap,0x4
	.type		vprintf,@function
